def attn_fwd(
    Q,
    K,
    V,
    Out,
    Lse,
    sm_scale,
    stride_qz,
    stride_qh,
    stride_qm,
    stride_qk,
    stride_kz,
    stride_kh,
    stride_kn,
    stride_kk,
    stride_vz,
    stride_vh,
    stride_vn,
    stride_vk,
    stride_oz,
    stride_oh,
    stride_om,
    stride_ok,
    seqlen_q,
    seqlen_k,
    BLOCK_M: tl.constexpr,
    BLOCK_N: tl.constexpr,
    HEAD_DIM: tl.constexpr,
    CAUSAL: tl.constexpr,
):
    start_m = tl.program_id(0)
    off_hz = tl.program_id(1)
    q_off = off_hz * stride_qh
    k_off = off_hz * stride_kh
    v_off = off_hz * stride_vh
    offs_m = start_m * BLOCK_M + tl.arange(0, BLOCK_M)
    offs_d = tl.arange(0, HEAD_DIM)
    offs_n = tl.arange(0, BLOCK_N)
    q_ptrs = Q + q_off + offs_m[:, None] * stride_qm + offs_d[None, :] * stride_qk
    k_ptrs = K + k_off + offs_d[:, None] * stride_kk + offs_n[None, :] * stride_kn
    v_ptrs = V + v_off + offs_n[:, None] * stride_vn + offs_d[None, :] * stride_vk
    m_i = tl.full([BLOCK_M], float("-inf"), dtype=tl.float32)
    l_i = tl.zeros([BLOCK_M], dtype=tl.float32) + 1.0
    acc = tl.zeros([BLOCK_M, HEAD_DIM], dtype=tl.float32)
    q = tl.load(q_ptrs)
    acc, l_i, m_i = _attn_fwd_inner(
        acc,
        l_i,
        m_i,
        q,
        k_ptrs,
        v_ptrs,
        sm_scale,
        stride_kn,
        stride_vn,
        start_m,
        seqlen_k,
        BLOCK_M,
        BLOCK_N,
        HEAD_DIM,
        CAUSAL,
    )
    acc = acc / l_i[:, None]
    lse = m_i + tl.math.log2(l_i) / 1.4426950408889634
    o_ptrs = (
        Out
        + off_hz * stride_oh
        + offs_m[:, None] * stride_om
        + offs_d[None, :] * stride_ok
    )
    tl.store(o_ptrs, acc.to(Out.dtype.element_ty))
    tl.store(Lse + off_hz * seqlen_q + offs_m, lse)

# config = {"BLOCK_M": 256, "BLOCK_N": 64, "HEAD_DIM": 64, "arch": "sm_80", "causal": false, "dtype": "bf16", "num_stages": 3, "num_warps": 8}
# arch = sm_80


// ===== COMPILED SASS (sm_80) =====

	.target	sm_80

	.elftype	@"ET_EXEC"


//--------------------- .note.nv.tkinfo           --------------------------
	.section	.note.nv.tkinfo,"",@"SHT_NOTE"
	.sectionflags	@"SHF_NOTE_NV_TKINFO"
	.tkinfo
        /*0018*/ 	.word	0x00000002
        /*0030*/ 	.string	""
        /*0030*/ 	.string	"ptxas"
        /*0030*/ 	.string	"Cuda compilation tools, release 13.0, V13.0.88"
        /*0030*/ 	.string	"Build cuda_13.0.r13.0/compiler.36424714_0"
        /*0030*/ 	.string	"-v  -suppress-debug-info  -lineinfo  -arch sm_80 "



//--------------------- .note.nv.cuinfo           --------------------------
	.section	.note.nv.cuinfo,"",@"SHT_NOTE"
	.sectionflags	@"SHF_NOTE_NV_CUINFO"
        /*0018*/ 	.short	0x0002
        /*001a*/ 	.short	0x0050
        /*001c*/ 	.short	0x0082
	.zero		2


//--------------------- .nv.info                  --------------------------
	.section	.nv.info,"",@"SHT_CUDA_INFO"
	.align	4


	//----- nvinfo : EIATTR_REGCOUNT
	.align		4
        /*0000*/ 	.byte	0x04, 0x2f
        /*0002*/ 	.short	(.L_2 - .L_1)
	.align		4
.L_1:
        /*0004*/ 	.word	index@(attn_fwd)
        /*0008*/ 	.word	0x000000ff


	//----- nvinfo : EIATTR_FRAME_SIZE
	.align		4
.L_2:
        /*000c*/ 	.byte	0x04, 0x11
        /*000e*/ 	.short	(.L_4 - .L_3)
	.align		4
.L_3:
        /*0010*/ 	.word	index@(attn_fwd)
        /*0014*/ 	.word	0x00000058


	//----- nvinfo : EIATTR_MIN_STACK_SIZE
	.align		4
.L_4:
        /*0018*/ 	.byte	0x04, 0x12
        /*001a*/ 	.short	(.L_6 - .L_5)
	.align		4
.L_5:
        /*001c*/ 	.word	index@(attn_fwd)
        /*0020*/ 	.word	0x00000058
.L_6:


//--------------------- .nv.info.attn_fwd         --------------------------
	.section	.nv.info.attn_fwd,"",@"SHT_CUDA_INFO"
	.sectionflags	@""
	.align	4


	//----- nvinfo : EIATTR_CUDA_API_VERSION
	.align		4
        /*0000*/ 	.byte	0x04, 0x37
        /*0002*/ 	.short	(.L_8 - .L_7)
.L_7:
        /*0004*/ 	.word	0x00000082


	//----- nvinfo : EIATTR_SW2861232_WAR
	.align		4
.L_8:
        /*0008*/ 	.byte	0x01, 0x35
	.zero		2


	//----- nvinfo : EIATTR_PARAM_CBANK
	.align		4
        /*000c*/ 	.byte	0x04, 0x0a
        /*000e*/ 	.short	(.L_10 - .L_9)
	.align		4
.L_9:
        /*0010*/ 	.word	index@(.nv.constant0.attn_fwd)
        /*0014*/ 	.short	0x0160
        /*0016*/ 	.short	0x0088


	//----- nvinfo : EIATTR_CBANK_PARAM_SIZE
	.align		4
.L_10:
        /*0018*/ 	.byte	0x03, 0x19
        /*001a*/ 	.short	0x0088


	//----- nvinfo : EIATTR_KPARAM_INFO
	.align		4
        /*001c*/ 	.byte	0x04, 0x17
        /*001e*/ 	.short	(.L_12 - .L_11)
.L_11:
        /*0020*/ 	.word	0x00000000
        /*0024*/ 	.short	0x0019
        /*0026*/ 	.short	0x0080
        /*0028*/ 	.byte	0x00, 0xf4, 0x21, 0x00


	//----- nvinfo : EIATTR_KPARAM_INFO
	.align		4
.L_12:
        /*002c*/ 	.byte	0x04, 0x17
        /*002e*/ 	.short	(.L_14 - .L_13)
.L_13:
        /*0030*/ 	.word	0x00000000
        /*0034*/ 	.short	0x0018
        /*0036*/ 	.short	0x0078
        /*0038*/ 	.byte	0x00, 0xf4, 0x21, 0x00


	//----- nvinfo : EIATTR_KPARAM_INFO
	.align		4
.L_14:
        /*003c*/ 	.byte	0x04, 0x17
        /*003e*/ 	.short	(.L_16 - .L_15)
.L_15:
        /*0040*/ 	.word	0x00000000
        /*0044*/ 	.short	0x0017
        /*0046*/ 	.short	0x0070
        /*0048*/ 	.byte	0x00, 0xf0, 0x11, 0x00


	//----- nvinfo : EIATTR_KPARAM_INFO
	.align		4
.L_16:
        /*004c*/ 	.byte	0x04, 0x17
        /*004e*/ 	.short	(.L_18 - .L_17)
.L_17:
        /*0050*/ 	.word	0x00000000
        /*0054*/ 	.short	0x0016
        /*0056*/ 	.short	0x006c
        /*0058*/ 	.byte	0x00, 0xf0, 0x11, 0x00


	//----- nvinfo : EIATTR_KPARAM_INFO
	.align		4
.L_18:
        /*005c*/ 	.byte	0x04, 0x17
        /*005e*/ 	.short	(.L_20 - .L_19)
.L_19:
        /*0060*/ 	.word	0x00000000
        /*0064*/ 	.short	0x0015
        /*0066*/ 	.short	0x0068
        /*0068*/ 	.byte	0x00, 0xf0, 0x11, 0x00


	//----- nvinfo : EIATTR_KPARAM_INFO
	.align		4
.L_20:
        /*006c*/ 	.byte	0x04, 0x17
        /*006e*/ 	.short	(.L_22 - .L_21)
.L_21:
        /*0070*/ 	.word	0x00000000
        /*0074*/ 	.short	0x0014
        /*0076*/ 	.short	0x0064
        /*0078*/ 	.byte	0x00, 0xf0, 0x11, 0x00


	//----- nvinfo : EIATTR_KPARAM_INFO
	.align		4
.L_22:
        /*007c*/ 	.byte	0x04, 0x17
        /*007e*/ 	.short	(.L_24 - .L_23)
.L_23:
        /*0080*/ 	.word	0x00000000
        /*0084*/ 	.short	0x0013
        /*0086*/ 	.short	0x0060
        /*0088*/ 	.byte	0x00, 0xf0, 0x11, 0x00


	//----- nvinfo : EIATTR_KPARAM_INFO
	.align		4
.L_24:
        /*008c*/ 	.byte	0x04, 0x17
        /*008e*/ 	.short	(.L_26 - .L_25)
.L_25:
        /*0090*/ 	.word	0x00000000
        /*0094*/ 	.short	0x0012
        /*0096*/ 	.short	0x005c
        /*0098*/ 	.byte	0x00, 0xf0, 0x11, 0x00


	//----- nvinfo : EIATTR_KPARAM_INFO
	.align		4
.L_26:
        /*009c*/ 	.byte	0x04, 0x17
        /*009e*/ 	.short	(.L_28 - .L_27)
.L_27:
        /*00a0*/ 	.word	0x00000000
        /*00a4*/ 	.short	0x0011
        /*00a6*/ 	.short	0x0058
        /*00a8*/ 	.byte	0x00, 0xf0, 0x11, 0x00


	//----- nvinfo : EIATTR_KPARAM_INFO
	.align		4
.L_28:
        /*00ac*/ 	.byte	0x04, 0x17
        /*00ae*/ 	.short	(.L_30 - .L_29)
.L_29:
        /*00b0*/ 	.word	0x00000000
        /*00b4*/ 	.short	0x0010
        /*00b6*/ 	.short	0x0054
        /*00b8*/ 	.byte	0x00, 0xf0, 0x11, 0x00


	//----- nvinfo : EIATTR_KPARAM_INFO
	.align		4
.L_30:
        /*00bc*/ 	.byte	0x04, 0x17
        /*00be*/ 	.short	(.L_32 - .L_31)
.L_31:
        /*00c0*/ 	.word	0x00000000
        /*00c4*/ 	.short	0x000f
        /*00c6*/ 	.short	0x0050
        /*00c8*/ 	.byte	0x00, 0xf0, 0x11, 0x00


	//----- nvinfo : EIATTR_KPARAM_INFO
	.align		4
.L_32:
        /*00cc*/ 	.byte	0x04, 0x17
        /*00ce*/ 	.short	(.L_34 - .L_33)
.L_33:
        /*00d0*/ 	.word	0x00000000
        /*00d4*/ 	.short	0x000e
        /*00d6*/ 	.short	0x004c
        /*00d8*/ 	.byte	0x00, 0xf0, 0x11, 0x00


	//----- nvinfo : EIATTR_KPARAM_INFO
	.align		4
.L_34:
        /*00dc*/ 	.byte	0x04, 0x17
        /*00de*/ 	.short	(.L_36 - .L_35)
.L_35:
        /*00e0*/ 	.word	0x00000000
        /*00e4*/ 	.short	0x000d
        /*00e6*/ 	.short	0x0048
        /*00e8*/ 	.byte	0x00, 0xf0, 0x11, 0x00


	//----- nvinfo : EIATTR_KPARAM_INFO
	.align		4
.L_36:
        /*00ec*/ 	.byte	0x04, 0x17
        /*00ee*/ 	.short	(.L_38 - .L_37)
.L_37:
        /*00f0*/ 	.word	0x00000000
        /*00f4*/ 	.short	0x000c
        /*00f6*/ 	.short	0x0044
        /*00f8*/ 	.byte	0x00, 0xf0, 0x11, 0x00


	//----- nvinfo : EIATTR_KPARAM_INFO
	.align		4
.L_38:
        /*00fc*/ 	.byte	0x04, 0x17
        /*00fe*/ 	.short	(.L_40 - .L_39)
.L_39:
        /*0100*/ 	.word	0x00000000
        /*0104*/ 	.short	0x000b
        /*0106*/ 	.short	0x0040
        /*0108*/ 	.byte	0x00, 0xf0, 0x11, 0x00


	//----- nvinfo : EIATTR_KPARAM_INFO
	.align		4
.L_40:
        /*010c*/ 	.byte	0x04, 0x17
        /*010e*/ 	.short	(.L_42 - .L_41)
.L_41:
        /*0110*/ 	.word	0x00000000
        /*0114*/ 	.short	0x000a
        /*0116*/ 	.short	0x003c
        /*0118*/ 	.byte	0x00, 0xf0, 0x11, 0x00


	//----- nvinfo : EIATTR_KPARAM_INFO
	.align		4
.L_42:
        /*011c*/ 	.byte	0x04, 0x17
        /*011e*/ 	.short	(.L_44 - .L_43)
.L_43:
        /*0120*/ 	.word	0x00000000
        /*0124*/ 	.short	0x0009
        /*0126*/ 	.short	0x0038
        /*0128*/ 	.byte	0x00, 0xf0, 0x11, 0x00


	//----- nvinfo : EIATTR_KPARAM_INFO
	.align		4
.L_44:
        /*012c*/ 	.byte	0x04, 0x17
        /*012e*/ 	.short	(.L_46 - .L_45)
.L_45:
        /*0130*/ 	.word	0x00000000
        /*0134*/ 	.short	0x0008
        /*0136*/ 	.short	0x0034
        /*0138*/ 	.byte	0x00, 0xf0, 0x11, 0x00


	//----- nvinfo : EIATTR_KPARAM_INFO
	.align		4
.L_46:
        /*013c*/ 	.byte	0x04, 0x17
        /*013e*/ 	.short	(.L_48 - .L_47)
.L_47:
        /*0140*/ 	.word	0x00000000
        /*0144*/ 	.short	0x0007
        /*0146*/ 	.short	0x0030
        /*0148*/ 	.byte	0x00, 0xf0, 0x11, 0x00


	//----- nvinfo : EIATTR_KPARAM_INFO
	.align		4
.L_48:
        /*014c*/ 	.byte	0x04, 0x17
        /*014e*/ 	.short	(.L_50 - .L_49)
.L_49:
        /*0150*/ 	.word	0x00000000
        /*0154*/ 	.short	0x0006
        /*0156*/ 	.short	0x002c
        /*0158*/ 	.byte	0x00, 0xf0, 0x11, 0x00


	//----- nvinfo : EIATTR_KPARAM_INFO
	.align		4
.L_50:
        /*015c*/ 	.byte	0x04, 0x17
        /*015e*/ 	.short	(.L_52 - .L_51)
.L_51:
        /*0160*/ 	.word	0x00000000
        /*0164*/ 	.short	0x0005
        /*0166*/ 	.short	0x0028
        /*0168*/ 	.byte	0x00, 0xf0, 0x11, 0x00


	//----- nvinfo : EIATTR_KPARAM_INFO
	.align		4
.L_52:
        /*016c*/ 	.byte	0x04, 0x17
        /*016e*/ 	.short	(.L_54 - .L_53)
.L_53:
        /*0170*/ 	.word	0x00000000
        /*0174*/ 	.short	0x0004
        /*0176*/ 	.short	0x0020
        /*0178*/ 	.byte	0x00, 0xf4, 0x21, 0x00


	//----- nvinfo : EIATTR_KPARAM_INFO
	.align		4
.L_54:
        /*017c*/ 	.byte	0x04, 0x17
        /*017e*/ 	.short	(.L_56 - .L_55)
.L_55:
        /*0180*/ 	.word	0x00000000
        /*0184*/ 	.short	0x0003
        /*0186*/ 	.short	0x0018
        /*0188*/ 	.byte	0x00, 0xf4, 0x21, 0x00


	//----- nvinfo : EIATTR_KPARAM_INFO
	.align		4
.L_56:
        /*018c*/ 	.byte	0x04, 0x17
        /*018e*/ 	.short	(.L_58 - .L_57)
.L_57:
        /*0190*/ 	.word	0x00000000
        /*0194*/ 	.short	0x0002
        /*0196*/ 	.short	0x0010
        /*0198*/ 	.byte	0x00, 0xf4, 0x21, 0x00


	//----- nvinfo : EIATTR_KPARAM_INFO
	.align		4
.L_58:
        /*019c*/ 	.byte	0x04, 0x17
        /*019e*/ 	.short	(.L_60 - .L_59)
.L_59:
        /*01a0*/ 	.word	0x00000000
        /*01a4*/ 	.short	0x0001
        /*01a6*/ 	.short	0x0008
        /*01a8*/ 	.byte	0x00, 0xf4, 0x21, 0x00


	//----- nvinfo : EIATTR_KPARAM_INFO
	.align		4
.L_60:
        /*01ac*/ 	.byte	0x04, 0x17
        /*01ae*/ 	.short	(.L_62 - .L_61)
.L_61:
        /*01b0*/ 	.word	0x00000000
        /*01b4*/ 	.short	0x0000
        /*01b6*/ 	.short	0x0000
        /*01b8*/ 	.byte	0x00, 0xf4, 0x21, 0x00


	//----- nvinfo : EIATTR_MAXREG_COUNT
	.align		4
.L_62:
        /*01bc*/ 	.byte	0x03, 0x1b
        /*01be*/ 	.short	0x00ff


	//----- nvinfo : EIATTR_NUM_BARRIERS
	.align		4
        /*01c0*/ 	.byte	0x02, 0x4c
        /*01c2*/ 	.byte	0x01
	.zero		1


	//----- nvinfo : EIATTR_ANNOTATIONS
	.align		4
        /*01c4*/ 	.byte	0x04, 0x55
        /*01c6*/ 	.short	(.L_64 - .L_63)


	//   ....[0]....
.L_63:
        /*01c8*/ 	.word	0x00000001
        /*01cc*/ 	.byte	0xd0, 0x1d, 0x00, 0x00, 0x01, 0x00, 0x00, 0x00, 0x10, 0x1e, 0x00, 0x00, 0x01, 0x00, 0x00, 0x00
        /* <DEDUP_REMOVED lines=9> */
        /*026c*/ 	.byte	0x20, 0x26, 0x00, 0x00, 0x01, 0x00, 0x00, 0x00, 0x30, 0x26, 0x00, 0x00


	//----- nvinfo : EIATTR_MERCURY_ISA_VERSION
	.align		4
.L_64:
        /*0278*/ 	.byte	0x03, 0x5f
        /*027a*/ 	.short	0x0000


	//----- nvinfo : EIATTR_COOP_GROUP_MASK_REGIDS
	.align		4
        /*027c*/ 	.byte	0x04, 0x29
        /*027e*/ 	.short	(.L_66 - .L_65)


	//   ....[0]....
.L_65:
        /*0280*/ 	.word	0xffffffff


	//   ....[1]....
        /*0284*/ 	.word	0xffffffff


	//   ....[2]....
        /*0288*/ 	.word	0xffffffff


	//   ....[3]....
        /*028c*/ 	.word	0xffffffff


	//   ....[4]....
        /*0290*/ 	.word	0xffffffff


	//   ....[5]....
        /*0294*/ 	.word	0xffffffff


	//   ....[6]....
        /*0298*/ 	.word	0xffffffff


	//   ....[7]....
        /*029c*/ 	.word	0xffffffff


	//   ....[8]....
        /*02a0*/ 	.word	0xffffffff


	//   ....[9]....
        /*02a4*/ 	.word	0xffffffff


	//   ....[10]....
        /*02a8*/ 	.word	0xffffffff


	//   ....[11]....
        /*02ac*/ 	.word	0xffffffff


	//   ....[12]....
        /*02b0*/ 	.word	0xffffffff


	//   ....[13]....
        /*02b4*/ 	.word	0xffffffff


	//   ....[14]....
        /*02b8*/ 	.word	0xffffffff


	//   ....[15]....
        /*02bc*/ 	.word	0xffffffff


	//----- nvinfo : EIATTR_COOP_GROUP_INSTR_OFFSETS
	.align		4
.L_66:
        /*02c0*/ 	.byte	0x04, 0x28
        /*02c2*/ 	.short	(.L_68 - .L_67)


	//   ....[0]....
.L_67:
        /*02c4*/ 	.word	0x00003680


	//   ....[1]....
        /*02c8*/ 	.word	0x000038a0


	//   ....[2]....
        /*02cc*/ 	.word	0x00003940


	//   ....[3]....
        /*02d0*/ 	.word	0x000039f0


	//   ....[4]....
        /*02d4*/ 	.word	0x00003aa0


	//   ....[5]....
        /*02d8*/ 	.word	0x00003ab0


	//   ....[6]....
        /*02dc*/ 	.word	0x00003ad0


	//   ....[7]....
        /*02e0*/ 	.word	0x00003b30


	//   ....[8]....
        /*02e4*/ 	.word	0x00005500


	//   ....[9]....
        /*02e8*/ 	.word	0x00005510


	//   ....[10]....
        /*02ec*/ 	.word	0x00005520


	//   ....[11]....
        /*02f0*/ 	.word	0x00005530


	//   ....[12]....
        /*02f4*/ 	.word	0x000055b0


	//   ....[13]....
        /*02f8*/ 	.word	0x00005630


	//   ....[14]....
        /*02fc*/ 	.word	0x00005640


	//   ....[15]....
        /*0300*/ 	.word	0x00005650


	//----- nvinfo : EIATTR_EXIT_INSTR_OFFSETS
	.align		4
.L_68:
        /*0304*/ 	.byte	0x04, 0x1c
        /*0306*/ 	.short	(.L_70 - .L_69)


	//   ....[0]....
.L_69:
        /*0308*/ 	.word	0x00008820


	//----- nvinfo : EIATTR_REQNTID
	.align		4
.L_70:
        /*030c*/ 	.byte	0x04, 0x10
        /*030e*/ 	.short	(.L_72 - .L_71)
.L_71:
        /*0310*/ 	.word	0x00000100
        /*0314*/ 	.word	0x00000001
        /*0318*/ 	.word	0x00000001
.L_72:


//--------------------- .nv.callgraph             --------------------------
	.section	.nv.callgraph,"",@"SHT_CUDA_CALLGRAPH"
	.align	4
	.sectionentsize	8
	.align		4
        /*0000*/ 	.word	0x00000000
	.align		4
        /*0004*/ 	.word	0xffffffff
	.align		4
        /*0008*/ 	.word	0x00000000
	.align		4
        /*000c*/ 	.word	0xfffffffe
	.align		4
        /*0010*/ 	.word	0x00000000
	.align		4
        /*0014*/ 	.word	0xfffffffd
	.align		4
        /*0018*/ 	.word	0x00000000
	.align		4
        /*001c*/ 	.word	0xfffffffc


//--------------------- .nv.rel.action            --------------------------
	.section	.nv.rel.action,"",@"SHT_CUDA_RELOCINFO"
	.align	8
	.sectionentsize	8
        /*0000*/ 	.byte	0x73, 0x00, 0x00, 0x00, 0x00, 0x00, 0x00, 0x00, 0x00, 0x00, 0x00, 0x11, 0x25, 0x00, 0x05, 0x36


//--------------------- .nv.constant4             --------------------------
	.section	.nv.constant4,"a",@progbits
	.align	8
	.align		8
.nv.constant4:
        /*0000*/ 	.dword	_$_str


//--------------------- .nv.constant0.attn_fwd    --------------------------
	.section	.nv.constant0.attn_fwd,"a",@progbits
	.sectionflags	@""
	.align	4
.nv.constant0.attn_fwd:
	.zero		488


//--------------------- .text.attn_fwd            --------------------------
	.section	.text.attn_fwd,"ax",@progbits
	.sectioninfo	@"SHI_REGISTERS=255"
	.align	128
        .global         attn_fwd
        .type           attn_fwd,@function
        .size           attn_fwd,(.L_x_4 - attn_fwd)
        .other          attn_fwd,@"STO_CUDA_ENTRY STV_DEFAULT"
attn_fwd:
.text.attn_fwd:
[----:B------:R-:W-:Y:S02]  /*0000*/  MOV R1, c[0x0][0x28] ;  /* 0x00000a0000017a02 */ /* 0x000fe40000000f00 */
[----:B------:R-:W0:Y:S01]  /*0010*/  S2R R132, SR_TID.X ;  /* 0x0000000000847919 */ /* 0x000e220000002100 */
[----:B------:R-:W-:Y:S01]  /*0020*/  MOV R55, c[0x0][0x198] ;  /* 0x0000660000377a02 */ /* 0x000fe20000000f00 */
[----:B------:R-:W-:Y:S01]  /*0030*/  ULDC.64 UR4, c[0x0][0x118] ;  /* 0x0000460000047ab9 */ /* 0x000fe20000000a00 */
[----:B------:R-:W-:Y:S01]  /*0040*/  IADD3 R1, R1, -0x58, RZ ;  /* 0xffffffa801017810 */ /* 0x000fe20007ffe0ff */
[----:B------:R-:W1:Y:S01]  /*0050*/  S2R R0, SR_CTAID.X ;  /* 0x0000000000007919 */ /* 0x000e620000002500 */
[C---:B------:R-:W-:Y:S01]  /*0060*/  SHF.L.U32 R15, R55.reuse, 0x4, RZ ;  /* 0x00000004370f7819 */ /* 0x040fe200000006ff */
[C---:B------:R-:W-:Y:S01]  /*0070*/  IMAD R23, R55.reuse, 0x14, RZ ;  /* 0x0000001437177824 */ /* 0x040fe200078e02ff */
[C---:B------:R-:W-:Y:S01]  /*0080*/  SHF.L.U32 R11, R55.reuse, 0x3, RZ ;  /* 0x00000003370b7819 */ /* 0x040fe200000006ff */
[----:B------:R-:W2:Y:S01]  /*0090*/  S2R R134, SR_CTAID.Y ;  /* 0x0000000000867919 */ /* 0x000ea20000002600 */
[C---:B------:R-:W-:Y:S01]  /*00a0*/  IMAD R21, R55.reuse, 0xa, RZ ;  /* 0x0000000a37157824 */ /* 0x040fe200078e02ff */
[C---:B------:R-:W-:Y:S01]  /*00b0*/  SHF.L.U32 R17, R55.reuse, 0x5, RZ ;  /* 0x0000000537117819 */ /* 0x040fe200000006ff */
[C---:B------:R-:W-:Y:S01]  /*00c0*/  IMAD R19, R55.reuse, 0x50, RZ ;  /* 0x0000005037137824 */ /* 0x040fe200078e02ff */
[CC--:B------:R-:W-:Y:S01]  /*00d0*/  LEA R7, R55.reuse, R55.reuse, 0x1 ;  /* 0x0000003737077211 */ /* 0x0c0fe200078e08ff */
[C---:B------:R-:W-:Y:S01]  /*00e0*/  IMAD R9, R55.reuse, 0x6, RZ ;  /* 0x0000000637097824 */ /* 0x040fe200078e02ff */
[CC--:B------:R-:W-:Y:S01]  /*00f0*/  LEA R13, R55.reuse, -R55.reuse, 0x3 ;  /* 0x80000037370d7211 */ /* 0x0c0fe200078e18ff */
[C---:B------:R-:W-:Y:S01]  /*0100*/  IMAD R27, R55.reuse, 0x28, RZ ;  /* 0x00000028371b7824 */ /* 0x040fe200078e02ff */
[C---:B------:R-:W-:Y:S01]  /*0110*/  SHF.L.U32 R25, R55.reuse, 0x1, RZ ;  /* 0x0000000137197819 */ /* 0x040fe200000006ff */
[C---:B------:R-:W-:Y:S01]  /*0120*/  IMAD R161, R55.reuse, 0x60, RZ ;  /* 0x0000006037a17824 */ /* 0x040fe200078e02ff */
[CC--:B------:R-:W-:Y:S01]  /*0130*/  LEA R53, R55.reuse, -R55.reuse, 0x6 ;  /* 0x8000003737357211 */ /* 0x0c0fe200078e30ff */
[C---:B------:R-:W-:Y:S01]  /*0140*/  IMAD R35, R55.reuse, 0x18, RZ ;  /* 0x0000001837237824 */ /* 0x040fe200078e02ff */
[C---:B------:R-:W-:Y:S01]  /*0150*/  SHF.L.U32 R31, R55.reuse, 0x2, RZ ;  /* 0x00000002371f7819 */ /* 0x040fe200000006ff */
[C---:B------:R-:W-:Y:S01]  /*0160*/  IMAD R43, R55.reuse, 0x30, RZ ;  /* 0x00000030372b7824 */ /* 0x040fe200078e02ff */
[CC--:B------:R-:W-:Y:S01]  /*0170*/  LEA R37, R55.reuse, R55.reuse, 0x3 ;  /* 0x0000003737257211 */ /* 0x0c0fe200078e18ff */
[C---:B------:R-:W-:Y:S01]  /*0180*/  IMAD R33, R55.reuse, 0xc, RZ ;  /* 0x0000000c37217824 */ /* 0x040fe200078e02ff */
[----:B0-----:R-:W-:Y:S01]  /*0190*/  LOP3.LUT R130, R132, 0xff, RZ, 0xc0, !PT ;  /* 0x000000ff84827812 */ /* 0x001fe200078ec0ff */
[C---:B------:R-:W-:Y:S01]  /*01a0*/  IMAD R51, R55.reuse, 0x38, RZ ;  /* 0x0000003837337824 */ /* 0x040fe200078e02ff */
[CC--:B------:R-:W-:Y:S01]  /*01b0*/  LEA R49, R55.reuse, -R55.reuse, 0x4 ;  /* 0x8000003737317211 */ /* 0x0c0fe200078e20ff */
[C---:B------:R-:W-:Y:S01]  /*01c0*/  IMAD R41, R55.reuse, 0xe, RZ ;  /* 0x0000000e37297824 */ /* 0x040fe200078e02ff */
[----:B-1----:R-:W-:Y:S01]  /*01d0*/  LEA R2, R0, R130, 0x8 ;  /* 0x0000008200027211 */ /* 0x002fe200078e40ff */
[C---:B------:R-:W-:Y:S01]  /*01e0*/  IMAD R177, R55.reuse, 0x70, RZ ;  /* 0x0000007037b17824 */ /* 0x040fe200078e02ff */
[CC--:B------:R-:W-:Y:S01]  /*01f0*/  LEA R57, R55.reuse, R55.reuse, 0x4 ;  /* 0x0000003737397211 */ /* 0x0c0fe200078e20ff */
[C---:B------:R-:W-:Y:S01]  /*0200*/  IMAD R191, R55.reuse, 0x7e, RZ ;  /* 0x0000007e37bf7824 */ /* 0x040fe200078e02ff */
[CC--:B------:R-:W-:Y:S01]  /*0210*/  LEA R85, R55.reuse, -R55.reuse, 0x5 ;  /* 0x8000003737557211 */ /* 0x0c0fe200078e28ff */
[----:B--2---:R-:W-:Y:S01]  /*0220*/  IMAD R0, R134, c[0x0][0x190], RZ ;  /* 0x0000640086007a24 */ /* 0x004fe200078e02ff */
[----:B------:R-:W-:Y:S01]  /*0230*/  LEA R87, R55, R55, 0x5 ;  /* 0x0000003737577211 */ /* 0x000fe200078e28ff */
[----:B------:R-:W-:-:S02]  /*0240*/  IMAD R3, R2, c[0x0][0x194], RZ ;  /* 0x0000650002037a24 */ /* 0x000fc400078e02ff */
[----:B------:R-:W-:Y:S01]  /*0250*/  IMAD R45, R55, 0x1c, RZ ;  /* 0x0000001c372d7824 */ /* 0x000fe200078e02ff */
[C---:B------:R-:W-:Y:S01]  /*0260*/  SHF.L.U32 R2, R0.reuse, 0x1, RZ ;  /* 0x0000000100027819 */ /* 0x040fe200000006ff */
[----:B------:R-:W-:Y:S01]  /*0270*/  IMAD.HI R0, R0, 0x2, RZ ;  /* 0x0000000200007827 */ /* 0x000fe200078e02ff */
[----:B------:R-:W-:-:S03]  /*0280*/  SHF.L.U32 R5, R3, 0x1, RZ ;  /* 0x0000000103057819 */ /* 0x000fc600000006ff */
[----:B------:R-:W-:Y:S01]  /*0290*/  IMAD.HI R3, R3, 0x2, RZ ;  /* 0x0000000203037827 */ /* 0x000fe200078e02ff */
[----:B------:R-:W-:Y:S02]  /*02a0*/  IADD3 R2, P0, P1, R5, c[0x0][0x160], R2 ;  /* 0x0000580005027a10 */ /* 0x000fe4000791e002 */
[C---:B------:R-:W-:Y:S01]  /*02b0*/  LEA R5, R55.reuse, R55, 0x2 ;  /* 0x0000003737057211 */ /* 0x040fe200078e10ff */
[----:B------:R-:W-:Y:S01]  /*02c0*/  IMAD R29, R55, 0x42, RZ ;  /* 0x00000042371d7824 */ /* 0x000fe200078e02ff */
[----:B------:R-:W-:Y:S01]  /*02d0*/  IADD3.X R3, R3, c[0x0][0x164], R0, P0, P1 ;  /* 0x0000590003037a10 */ /* 0x000fe200007e2400 */
[C---:B------:R-:W-:Y:S01]  /*02e0*/  IMAD R69, R55.reuse, 0x48, RZ ;  /* 0x0000004837457824 */ /* 0x040fe200078e02ff */
[CC--:B------:R-:W-:Y:S01]  /*02f0*/  LEA R14, P3, R55.reuse, R2.reuse, 0x5 ;  /* 0x00000002370e7211 */ /* 0x0c0fe200078628ff */
[C---:B------:R-:W-:Y:S01]  /*0300*/  IMAD R67, R55.reuse, 0x46, RZ ;  /* 0x0000004637437824 */ /* 0x040fe200078e02ff */
[CC--:B------:R-:W-:Y:S01]  /*0310*/  LEA R10, P2, R55.reuse, R2.reuse, 0x4 ;  /* 0x00000002370a7211 */ /* 0x0c0fe200078420ff */
[----:B------:R-:W-:Y:S01]  /*0320*/  IMAD R59, R55, 0x12, RZ ;  /* 0x00000012373b7824 */ /* 0x000fe200078e02ff */
[-C--:B------:R-:W-:Y:S01]  /*0330*/  LEA.HI.X.SX32 R15, R15, R3.reuse, 0x1, P3 ;  /* 0x000000030f0f7211 */ /* 0x080fe200018f0eff */
[----:B------:R-:W-:Y:S01]  /*0340*/  IMAD R65, R55, 0x44, RZ ;  /* 0x0000004437417824 */ /* 0x000fe200078e02ff */
[-C--:B------:R-:W-:Y:S01]  /*0350*/  IADD3 R20, P3, R23, R2.reuse, RZ ;  /* 0x0000000217147210 */ /* 0x080fe20007f7e0ff */
[C---:B------:R-:W-:Y:S01]  /*0360*/  IMAD R71, R55.reuse, 0x16, RZ ;  /* 0x0000001637477824 */ /* 0x040fe200078e02ff */
[CC--:B------:R-:W-:Y:S01]  /*0370*/  LEA R16, P1, R55.reuse, R2.reuse, 0x6 ;  /* 0x0000000237107211 */ /* 0x0c0fe200078230ff */
[----:B------:R-:W-:Y:S01]  /*0380*/  IMAD R77, R55, 0x1a, RZ ;  /* 0x0000001a374d7824 */ /* 0x000fe200078e02ff */
[-C--:B------:R-:W-:Y:S01]  /*0390*/  LEA.HI.X.SX32 R11, R11, R3.reuse, 0x1, P2 ;  /* 0x000000030b0b7211 */ /* 0x080fe200010f0eff */
[----:B------:R-:W-:Y:S01]  /*03a0*/  IMAD R39, R55, 0xb, RZ ;  /* 0x0000000b37277824 */ /* 0x000fe200078e02ff */
[-C--:B------:R-:W-:Y:S01]  /*03b0*/  IADD3 R18, P2, R21, R2.reuse, RZ ;  /* 0x0000000215127210 */ /* 0x080fe20007f5e0ff */
[----:B------:R-:W-:Y:S01]  /*03c0*/  IMAD R83, R55, 0x1e, RZ ;  /* 0x0000001e37537824 */ /* 0x000fe200078e02ff */
[-C--:B------:R-:W-:Y:S01]  /*03d0*/  IADD3 R4, P0, R19, R2.reuse, RZ ;  /* 0x0000000213047210 */ /* 0x080fe20007f1e0ff */
[----:B------:R-:W-:Y:S01]  /*03e0*/  IMAD R47, R55, 0xd, RZ ;  /* 0x0000000d372f7824 */ /* 0x000fe200078e02ff */
[-C--:B------:R-:W-:Y:S01]  /*03f0*/  LEA.HI.X.SX32 R21, R21, R3.reuse, 0x1, P3 ;  /* 0x0000000315157211 */ /* 0x080fe200018f0eff */
        /* <DEDUP_REMOVED lines=45> */
[-C--:B------:R-:W-:Y:S01]  /*06d0*/  LEA.HI.X.SX32 R43, R13, R3.reuse, 0x1, P0 ;  /* 0x000000030d2b7211 */ /* 0x080fe200000f0eff */
[----:B------:R-:W-:Y:S01]  /*06e0*/  IMAD R145, R55, 0x4e, RZ ;  /* 0x0000004e37917824 */ /* 0x000fe200078e02ff */
[-C--:B------:R-:W-:Y:S01]  /*06f0*/  IADD3 R68, P5, R25, R2.reuse, RZ ;  /* 0x0000000219447210 */ /* 0x080fe20007fbe0ff */
[----:B------:R-:W-:Y:S01]  /*0700*/  IMAD R101, R55, 0x29, RZ ;  /* 0x0000002937657824 */ /* 0x000fe200078e02ff */
[-C--:B------:R-:W-:Y:S01]  /*0710*/  LEA.HI.X.SX32 R9, R51, R3.reuse, 0x1, P6 ;  /* 0x0000000333097211 */ /* 0x080fe200030f0eff */
[C---:B------:R-:W-:Y:S01]  /*0720*/  IMAD R147, R55.reuse, 0x52, RZ ;  /* 0x0000005237937824 */ /* 0x040fe200078e02ff */
[CC--:B------:R-:W-:Y:S01]  /*0730*/  LEA R66, P6, R55.reuse, R2.reuse, 0x2 ;  /* 0x0000000237427211 */ /* 0x0c0fe200078c10ff */
[----:B------:R-:W-:Y:S01]  /*0740*/  IMAD R149, R55, 0x54, RZ ;  /* 0x0000005437957824 */ /* 0x000fe200078e02ff */
[-C--:B------:R-:W-:Y:S01]  /*0750*/  LEA.HI.X.SX32 R13, R53, R3.reuse, 0x1, P4 ;  /* 0x00000003350d7211 */ /* 0x080fe200020f0eff */
[----:B------:R-:W-:Y:S01]  /*0760*/  IMAD R107, R55, 0x2b, RZ ;  /* 0x0000002b376b7824 */ /* 0x000fe200078e02ff */
[-C--:B------:R-:W-:Y:S01]  /*0770*/  LEA.HI.X.SX32 R41, R41, R3.reuse, 0x1, P3 ;  /* 0x0000000329297211 */ /* 0x080fe200018f0eff */
[C---:B------:R-:W-:Y:S01]  /*0780*/  IMAD R151, R55.reuse, 0x56, RZ ;  /* 0x0000005637977824 */ /* 0x040fe200078e02ff */
[CC--:B------:R-:W-:Y:S01]  /*0790*/  LEA R64, P4, R55.reuse, R2.reuse, 0x3 ;  /* 0x0000000237407211 */ /* 0x0c0fe200078818ff */
[----:B------:R-:W-:Y:S01]  /*07a0*/  IMAD R153, R55, 0x58, RZ ;  /* 0x0000005837997824 */ /* 0x000fe200078e02ff */
[-C--:B------:R-:W-:Y:S01]  /*07b0*/  IADD3 R38, P3, R69, R2.reuse, RZ ;  /* 0x0000000245267210 */ /* 0x080fe20007f7e0ff */
[----:B------:R-:W-:Y:S01]  /*07c0*/  IMAD R111, R55, 0x2d, RZ ;  /* 0x0000002d376f7824 */ /* 0x000fe200078e02ff */
[-C--:B------:R-:W-:Y:S01]  /*07d0*/  IADD3 R36, P0, R67, R2.reuse, RZ ;  /* 0x0000000243247210 */ /* 0x080fe20007f1e0ff */
[C---:B------:R-:W-:Y:S01]  /*07e0*/  IMAD R155, R55.reuse, 0x5a, RZ ;  /* 0x0000005a379b7824 */ /* 0x040fe200078e02ff */
[CC--:B------:R-:W-:Y:S01]  /*07f0*/  LEA.HI.X.SX32 R69, R55.reuse, R3.reuse, 0x1, P5 ;  /* 0x0000000337457211 */ /* 0x0c0fe200028f0eff */
        /* <DEDUP_REMOVED lines=37> */
[----:B------:R-:W-:Y:S01]  /*0a50*/  LEA.HI.X.SX32 R91, R105, R3, 0x1, P1 ;  /* 0x00000003695b7211 */ /* 0x000fe200008f0eff */
[----:B------:R-:W-:Y:S01]  /*0a60*/  IMAD R185, R55, 0x78, RZ ;  /* 0x0000007837b97824 */ /* 0x000fe200078e02ff */
[----:B------:R-:W-:Y:S01]  /*0a70*/  IADD3 R118, P1, R165, R2, RZ ;  /* 0x00000002a5767210 */ /* 0x000fe20007f3e0ff */
[C---:B------:R-:W-:Y:S01]  /*0a80*/  IMAD R141, R55.reuse, 0x3d, RZ ;  /* 0x0000003d378d7824 */ /* 0x040fe200078e02ff */
[----:B------:R0:W2:Y:S01]  /*0a90*/  LDG.E.U16 R10, [R10.64] ;  /* 0x000000040a0a7981 */ /* 0x0000a2000c1e1500 */
[----:B------:R-:W-:-:S02]  /*0aa0*/  IMAD R187, R55, 0x7a, RZ ;  /* 0x0000007a37bb7824 */ /* 0x000fc400078e02ff */
[----:B------:R-:W-:Y:S01]  /*0ab0*/  IMAD R189, R55, 0x7c, RZ ;  /* 0x0000007c37bd7824 */ /* 0x000fe200078e02ff */
[-C--:B------:R-:W-:Y:S01]  /*0ac0*/  LEA.HI.X.SX32 R55, R39, R3.reuse, 0x1, P6 ;  /* 0x0000000327377211 */ /* 0x080fe200030f0eff */
[----:B------:R-:W3:Y:S01]  /*0ad0*/  LDG.E.U16 R14, [R14.64] ;  /* 0x000000040e0e7981 */ /* 0x000ee2000c1e1500 */
[-C--:B------:R-:W-:Y:S02]  /*0ae0*/  IADD3 R46, P6, R89, R2.reuse, RZ ;  /* 0x00000002592e7210 */ /* 0x080fe40007fde0ff */
[-C--:B------:R-:W-:Y:S01]  /*0af0*/  LEA.HI.X.SX32 R39, R93, R3.reuse, 0x1, P3 ;  /* 0x000000035d277211 */ /* 0x080fe200018f0eff */
[----:B------:R-:W4:Y:S01]  /*0b00*/  LDG.E.U16 R16, [R16.64] ;  /* 0x0000000410107981 */ /* 0x000f22000c1e1500 */
[-C--:B------:R-:W-:Y:S02]  /*0b10*/  LEA.HI.X.SX32 R47, R57, R3.reuse, 0x1, P6 ;  /* 0x00000003392f7211 */ /* 0x080fe400030f0eff */
[----:B------:R-:W-:Y:S01]  /*0b20*/  IADD3 R60, P6, R105, R2, RZ ;  /* 0x00000002693c7210 */ /* 0x000fe20007fde0ff */
[----:B------:R1:W5:Y:S01]  /*0b30*/  LDG.E.U16 R4, [R4.64] ;  /* 0x0000000404047981 */ /* 0x000362000c1e1500 */
[----:B------:R-:W-:-:S02]  /*0b40*/  LEA.HI.X.SX32 R57, R59, R3, 0x1, P4 ;  /* 0x000000033b397211 */ /* 0x000fc400020f0eff */
[-C--:B------:R-:W-:Y:S01]  /*0b50*/  IADD3 R62, P4, R109, R2.reuse, RZ ;  /* 0x000000026d3e7210 */ /* 0x080fe20007f9e0ff */
[----:B------:R-:W5:Y:S01]  /*0b60*/  LDG.E.U16 R34, [R34.64] ;  /* 0x0000000422227981 */ /* 0x000f62000c1e1500 */
[-C--:B------:R-:W-:Y:S02]  /*0b70*/  LEA.HI.X.SX32 R59, R61, R3.reuse, 0x1, P5 ;  /* 0x000000033d3b7211 */ /* 0x080fe400028f0eff */
[-C--:B------:R-:W-:Y:S01]  /*0b80*/  IADD3 R70, P5, R113, R2.reuse, RZ ;  /* 0x0000000271467210 */ /* 0x080fe20007fbe0ff */
[----:B------:R0:W5:Y:S01]  /*0b90*/  LDG.E.U16 R6, [R6.64] ;  /* 0x0000000406067981 */ /* 0x000162000c1e1500 */
        /* <DEDUP_REMOVED lines=8> */
[----:B------:R-:W5:Y:S01]  /*0c20*/  LDG.E.U16 R50, [R50.64] ;  /* 0x0000000432327981 */ /* 0x000f62000c1e1500 */
[-C--:B------:R-:W-:Y:S02]  /*0c30*/  LEA.HI.X.SX32 R73, R75, R3.reuse, 0x1, P6 ;  /* 0x000000034b497211 */ /* 0x080fe400030f0eff */
[----:B------:R-:W-:Y:S01]  /*0c40*/  IADD3 R78, P6, R135, R2, RZ ;  /* 0x00000002874e7210 */ /* 0x000fe20007fde0ff */
[----:B------:R-:W5:Y:S01]  /*0c50*/  LDG.E.U16 R46, [R46.64] ;  /* 0x000000042e2e7981 */ /* 0x000f62000c1e1500 */
        /* <DEDUP_REMOVED lines=19> */
[-C--:B------:R-:W-:Y:S01]  /*0d90*/  LEA.HI.X.SX32 R103, R101, R3.reuse, 0x1, P2 ;  /* 0x0000000365677211 */ /* 0x080fe200010f0eff */
[----:B------:R-:W5:Y:S01]  /*0da0*/  LDG.E.U16 R30, [R30.64] ;  /* 0x000000041e1e7981 */ /* 0x000f62000c1e1500 */
[-C--:B------:R-:W-:Y:S02]  /*0db0*/  IADD3 R96, P4, R157, R2.reuse, RZ ;  /* 0x000000029d607210 */ /* 0x080fe40007f9e0ff */
[-C--:B------:R-:W-:Y:S01]  /*0dc0*/  IADD3 R122, P2, R163, R2.reuse, RZ ;  /* 0x00000002a37a7210 */ /* 0x080fe20007f5e0ff */
[----:B------:R-:W5:Y:S01]  /*0dd0*/  LDG.E.U16 R102, [R102.64] ;  /* 0x0000000466667981 */ /* 0x000f62000c1e1500 */
[----:B------:R-:W-:Y:S02]  /*0de0*/  IADD3 R92, P3, R153, R2, RZ ;  /* 0x00000002995c7210 */ /* 0x000fe40007f7e0ff */
[-C--:B------:R-:W-:Y:S01]  /*0df0*/  LEA.HI.X.SX32 R95, R107, R3.reuse, 0x1, P0 ;  /* 0x000000036b5f7211 */ /* 0x080fe200000f0eff */
[----:B------:R-:W5:Y:S01]  /*0e00*/  LDG.E.U16 R90, [R90.64] ;  /* 0x000000045a5a7981 */ /* 0x000f62000c1e1500 */
[----:B------:R-:W-:-:S02]  /*0e10*/  LEA.HI.X.SX32 R89, R99, R3, 0x1, P5 ;  /* 0x0000000363597211 */ /* 0x000fc400028f0eff */
[-C--:B------:R-:W-:Y:S01]  /*0e20*/  IADD3 R112, P0, R167, R2.reuse, RZ ;  /* 0x00000002a7707210 */ /* 0x080fe20007f1e0ff */
[----:B------:R0:W5:Y:S01]  /*0e30*/  LDG.E.U16 R26, [R26.64] ;  /* 0x000000041a1a7981 */ /* 0x000162000c1e1500 */
[-C--:B------:R-:W-:Y:S02]  /*0e40*/  LEA.HI.X.SX32 R99, R111, R3.reuse, 0x1, P6 ;  /* 0x000000036f637211 */ /* 0x080fe400030f0eff */
[----:B------:R-:W-:Y:S01]  /*0e50*/  IADD3 R108, P6, R171, R2, RZ ;  /* 0x00000002ab6c7210 */ /* 0x000fe20007fde0ff */
[----:B------:R-:W5:Y:S01]  /*0e60*/  LDG.E.U16 R54, [R54.64] ;  /* 0x0000000436367981 */ /* 0x000f62000c1e1500 */
[-C--:B------:R-:W-:Y:S02]  /*0e70*/  LEA.HI.X.SX32 R97, R113, R3.reuse, 0x1, P4 ;  /* 0x0000000371617211 */ /* 0x080fe400020f0eff */
[-C--:B------:R-:W-:Y:S01]  /*0e80*/  LEA.HI.X.SX32 R123, R117, R3.reuse, 0x1, P2 ;  /* 0x00000003757b7211 */ /* 0x080fe200010f0eff */
[----:B------:R-:W5:Y:S01]  /*0e90*/  LDG.E.U16 R58, [R58.64] ;  /* 0x000000043a3a7981 */ /* 0x000f62000c1e1500 */
[----:B------:R-:W-:-:S02]  /*0ea0*/  LEA.HI.X.SX32 R93, R109, R3, 0x1, P3 ;  /* 0x000000036d5d7211 */ /* 0x000fc400018f0eff */
[-C--:B------:R-:W-:Y:S01]  /*0eb0*/  IADD3 R106, P4, R173, R2.reuse, RZ ;  /* 0x00000002ad6a7210 */ /* 0x080fe20007f9e0ff */
[----:B------:R-:W5:Y:S01]  /*0ec0*/  LDG.E.U16 R122, [R122.64] ;  /* 0x000000047a7a7981 */ /* 0x000f62000c1e1500 */
[-C--:B------:R-:W-:Y:S02]  /*0ed0*/  IADD3 R126, P2, R179, R2.reuse, RZ ;  /* 0x00000002b37e7210 */ /* 0x080fe40007f5e0ff */
[-C--:B------:R-:W-:Y:S01]  /*0ee0*/  LEA.HI.X.SX32 R119, R119, R3.reuse, 0x1, P1 ;  /* 0x0000000377777211 */ /* 0x080fe200008f0eff */
[----:B------:R-:W5:Y:S01]  /*0ef0*/  LDG.E.U16 R76, [R76.64] ;  /* 0x000000044c4c7981 */ /* 0x000f62000c1e1500 */
[-C--:B------:R-:W-:Y:S02]  /*0f00*/  IADD3 R110, P3, R169, R2.reuse, RZ ;  /* 0x00000002a96e7210 */ /* 0x080fe40007f7e0ff */
[----:B------:R-:W-:Y:S01]  /*0f10*/  IADD3 R128, P1, R181, R2, RZ ;  /* 0x00000002b5807210 */ /* 0x000fe20007f3e0ff */
[----:B------:R-:W5:Y:S01]  /*0f20*/  LDG.E.U16 R118, [R118.64] ;  /* 0x0000000476767981 */ /* 0x000f62000c1e1500 */
[----:B------:R-:W-:-:S02]  /*0f30*/  LEA.HI.X.SX32 R113, R121, R3, 0x1, P0 ;  /* 0x0000000379717211 */ /* 0x000fc400000f0eff */
[-C--:B------:R-:W-:Y:S01]  /*0f40*/  IADD3 R100, P5, R159, R2.reuse, RZ ;  /* 0x000000029f647210 */ /* 0x080fe20007fbe0ff */
[----:B------:R-:W5:Y:S01]  /*0f50*/  LDG.E.U16 R36, [R36.64] ;  /* 0x0000000424247981 */ /* 0x000f62000c1e1500 */
[----:B------:R-:W-:Y:S02]  /*0f60*/  IADD3 R124, P0, R183, R2, RZ ;  /* 0x00000002b77c7210 */ /* 0x000fe40007f1e0ff */
[-C--:B------:R-:W-:Y:S01]  /*0f70*/  LEA.HI.X.SX32 R109, R127, R3.reuse, 0x1, P6 ;  /* 0x000000037f6d7211 */ /* 0x080fe200030f0eff */
[----:B------:R-:W5:Y:S01]  /*0f80*/  LDG.E.U16 R94, [R94.64] ;  /* 0x000000045e5e7981 */ /* 0x000f62000c1e1500 */
[-C--:B------:R-:W-:Y:S02]  /*0f90*/  LEA.HI.X.SX32 R107, R129, R3.reuse, 0x1, P4 ;  /* 0x00000003816b7211 */ /* 0x080fe400020f0eff */
[-C--:B------:R-:W-:Y:S01]  /*0fa0*/  LEA.HI.X.SX32 R127, R133, R3.reuse, 0x1, P2 ;  /* 0x00000003857f7211 */ /* 0x080fe200010f0eff */
[----:B------:R-:W5:Y:S01]  /*0fb0*/  LDG.E.U16 R112, [R112.64] ;  /* 0x0000000470707981 */ /* 0x000f62000c1e1500 */
[----:B------:R-:W-:-:S02]  /*0fc0*/  LEA.HI.X.SX32 R111, R125, R3, 0x1, P3 ;  /* 0x000000037d6f7211 */ /* 0x000fc400018f0eff */
[-C--:B------:R-:W-:Y:S01]  /*0fd0*/  LEA.HI.X.SX32 R129, R135, R3.reuse, 0x1, P1 ;  /* 0x0000000387817211 */ /* 0x080fe200008f0eff */
[----:B------:R-:W5:Y:S01]  /*0fe0*/  LDG.E.U16 R126, [R126.64] ;  /* 0x000000047e7e7981 */ /* 0x000f62000c1e1500 */
[-C--:B------:R-:W-:Y:S02]  /*0ff0*/  LEA.HI.X.SX32 R101, R115, R3.reuse, 0x1, P5 ;  /* 0x0000000373657211 */ /* 0x080fe400028f0eff */
[-C--:B------:R-:W-:Y:S01]  /*1000*/  IADD3 R120, P3, R185, R2.reuse, RZ ;  /* 0x00000002b9787210 */ /* 0x080fe20007f7e0ff */
[----:B------:R-:W5:Y:S01]  /*1010*/  LDG.E.U16 R128, [R128.64] ;  /* 0x0000000480807981 */ /* 0x000f62000c1e1500 */
[----:B------:R-:W-:Y:S02]  /*1020*/  LEA.HI.X.SX32 R125, R137, R3, 0x1, P0 ;  /* 0x00000003897d7211 */ /* 0x000fe400000f0eff */
[-C--:B------:R-:W-:Y:S01]  /*1030*/  IADD3 R104, P5, R175, R2.reuse, RZ ;  /* 0x00000002af687210 */ /* 0x080fe20007fbe0ff */
[----:B------:R-:W5:Y:S01]  /*1040*/  LDG.E.U16 R22, [R22.64] ;  /* 0x0000000416167981 */ /* 0x000f62000c1e1500 */
[----:B------:R-:W-:-:S02]  /*1050*/  IADD3 R116, P6, R187, R2, RZ ;  /* 0x00000002bb747210 */ /* 0x000fc40007fde0ff */
[----:B------:R-:W-:Y:S01]  /*1060*/  IADD3 R114, P4, R189, R2, RZ ;  /* 0x00000002bd727210 */ /* 0x000fe20007f9e0ff */
[----:B------:R-:W5:Y:S01]  /*1070*/  LDG.E.U16 R124, [R124.64] ;  /* 0x000000047c7c7981 */ /* 0x000f62000c1e1500 */
[-C--:B------:R-:W-:Y:S02]  /*1080*/  LEA.HI.X.SX32 R121, R139, R3.reuse, 0x1, P3 ;  /* 0x000000038b797211 */ /* 0x080fe400018f0eff */
[-C--:B------:R-:W-:Y:S01]  /*1090*/  LEA.HI.X.SX32 R117, R141, R3.reuse, 0x1, P6 ;  /* 0x000000038d757211 */ /* 0x080fe200030f0eff */
[----:B------:R0:W5:Y:S01]  /*10a0*/  LDG.E.U16 R2, [R2.64] ;  /* 0x0000000402027981 */ /* 0x000162000c1e1500 */
[-C--:B------:R-:W-:Y:S02]  /*10b0*/  LEA.HI.X.SX32 R115, R143, R3.reuse, 0x1, P4 ;  /* 0x000000038f737211 */ /* 0x080fe400020f0eff */
[----:B------:R-:W-:Y:S01]  /*10c0*/  LEA.HI.X.SX32 R105, R131, R3, 0x1, P5 ;  /* 0x0000000383697211 */ /* 0x000fe200028f0eff */
[----:B------:R-:W5:Y:S04]  /*10d0*/  LDG.E.U16 R32, [R32.64] ;  /* 0x0000000420207981 */ /* 0x000f68000c1e1500 */
        /* <DEDUP_REMOVED lines=14> */
[----:B------:R0:W5:Y:S04]  /*11c0*/  LDG.E.U16 R28, [R28.64] ;  /* 0x000000041c1c7981 */ /* 0x000168000c1e1500 */
        /* <DEDUP_REMOVED lines=14> */
[----:B------:R-:W5:Y:S01]  /*12b0*/  LDG.E.U16 R88, [R88.64] ;  /* 0x0000000458587981 */ /* 0x000f62000c1e1500 */
[----:B-1----:R-:W-:-:S04]  /*12c0*/  SHF.L.U32 R5, R130, 0x1, RZ ;  /* 0x0000000182057819 */ /* 0x002fc800000006ff */
[C---:B0-----:R-:W-:Y:S02]  /*12d0*/  LOP3.LUT R3, R5.reuse, 0x10, RZ, 0x3c, !PT ;  /* 0x0000001005037812 */ /* 0x041fe400078e3cff */
[C---:B------:R-:W-:Y:S02]  /*12e0*/  LOP3.LUT R7, R5.reuse, 0x20, RZ, 0x3c, !PT ;  /* 0x0000002005077812 */ /* 0x040fe400078e3cff */
[C---:B------:R-:W-:Y:S02]  /*12f0*/  LOP3.LUT R9, R5.reuse, 0x30, RZ, 0x3c, !PT ;  /* 0x0000003005097812 */ /* 0x040fe400078e3cff */
[----:B------:R-:W-:Y:S02]  /*1300*/  LOP3.LUT R11, R5, 0x70, RZ, 0x3c, !PT ;  /* 0x00000070050b7812 */ /* 0x000fe400078e3cff */
[----:B------:R-:W-:-:S04]  /*1310*/  MOV R0, 0x1 ;  /* 0x0000000100007802 */ /* 0x000fc80000000f00 */
[----:B------:R-:W-:Y:S01]  /*1320*/  ISETP.LE.AND P0, PT, R0, c[0x0][0x1d0], PT ;  /* 0x0000740000007a0c */ /* 0x000fe20003f03270 */
[----:B--2---:R-:W-:Y:S04]  /*1330*/  STS.U16 [R5+0x1000], R10 ;  /* 0x0010000a05007388 */ /* 0x004fe80000000400 */
[----:B---3--:R-:W-:Y:S04]  /*1340*/  STS.U16 [R5+0x2000], R14 ;  /* 0x0020000e05007388 */ /* 0x008fe80000000400 */
[----:B----4-:R-:W-:Y:S04]  /*1350*/  STS.U16 [R5+0x4000], R16 ;  /* 0x0040001005007388 */ /* 0x010fe80000000400 */
[----:B-----5:R0:W-:Y:S04]  /*1360*/  STS.U16 [R5+0x5000], R4 ;  /* 0x0050000405007388 */ /* 0x0201e80000000400 */
[----:B------:R-:W-:Y:S04]  /*1370*/  STS.U16 [R5+0x3000], R34 ;  /* 0x0030002205007388 */ /* 0x000fe80000000400 */
[----:B------:R-:W-:Y:S04]  /*1380*/  STS.U16 [R5+0x6000], R6 ;  /* 0x0060000605007388 */ /* 0x000fe80000000400 */
[----:B------:R-:W-:Y:S01]  /*1390*/  STS.U16 [R5+0x7000], R8 ;  /* 0x0070000805007388 */ /* 0x000fe20000000400 */
[----:B0-----:R-:W-:Y:S01]  /*13a0*/  MOV R4, 0x3f800000 ;  /* 0x3f80000000047802 */ /* 0x001fe20000000f00 */
[----:B------:R-:W-:Y:S01]  /*13b0*/  CS2R R136, SRZ ;  /* 0x0000000000887805 */ /* 0x000fe2000001ff00 */
[----:B------:R-:W-:Y:S01]  /*13c0*/  MOV R27, 0xff800000 ;  /* 0xff800000001b7802 */ /* 0x000fe20000000f00 */
[----:B------:R-:W-:Y:S01]  /*13d0*/  CS2R R138, SRZ ;  /* 0x00000000008a7805 */ /* 0x000fe2000001ff00 */
[----:B------:R-:W-:Y:S01]  /*13e0*/  MOV R25, 0xff800000 ;  /* 0xff80000000197802 */ /* 0x000fe20000000f00 */
[----:B------:R-:W-:Y:S01]  /*13f0*/  CS2R R152, SRZ ;  /* 0x0000000000987805 */ /* 0x000fe2000001ff00 */
[----:B------:R-:W-:Y:S01]  /*1400*/  MOV R0, 0x3f800000 ;  /* 0x3f80000000007802 */ /* 0x000fe20000000f00 */
[----:B------:R-:W-:Y:S01]  /*1410*/  CS2R R154, SRZ ;  /* 0x00000000009a7805 */ /* 0x000fe2000001ff00 */
[----:B------:R-:W-:Y:S01]  /*1420*/  CS2R R148, SRZ ;  /* 0x0000000000947805 */ /* 0x000fe2000001ff00 */
[----:B------:R-:W-:Y:S01]  /*1430*/  CS2R R150, SRZ ;  /* 0x0000000000967805 */ /* 0x000fe2000001ff00 */
[----:B------:R-:W-:Y:S01]  /*1440*/  CS2R R130, SRZ ;  /* 0x0000000000827805 */ /* 0x000fe2000001ff00 */
[----:B------:R-:W-:Y:S01]  /*1450*/  SHF.L.U32 R29, R132, 0x1, RZ ;  /* 0x00000001841d7819 */ /* 0x000fe200000006ff */
[----:B------:R-:W-:Y:S04]  /*1460*/  STS.U16 [R5], R2 ;  /* 0x0000000205007388 */ /* 0x000fe80000000400 */
[----:B------:R-:W-:Y:S04]  /*1470*/  STS.U16 [R3+0x200], R68 ;  /* 0x0002004403007388 */ /* 0x000fe80000000400 */
[----:B------:R-:W-:Y:S04]  /*1480*/  STS.U16 [R3+0x1200], R50 ;  /* 0x0012003203007388 */ /* 0x000fe80000000400 */
[----:B------:R-:W-:Y:S04]  /*1490*/  STS.U16 [R3+0x2200], R46 ;  /* 0x0022002e03007388 */ /* 0x000fe80000000400 */
[----:B------:R-:W-:Y:S04]  /*14a0*/  STS.U16 [R3+0x3200], R72 ;  /* 0x0032004803007388 */ /* 0x000fe80000000400 */
[----:B------:R-:W-:Y:S04]  /*14b0*/  STS.U16 [R3+0x4200], R24 ;  /* 0x0042001803007388 */ /* 0x000fe80000000400 */
[----:B------:R-:W-:Y:S04]  /*14c0*/  STS.U16 [R3+0x5200], R102 ;  /* 0x0052006603007388 */ /* 0x000fe80000000400 */
[----:B------:R-:W-:Y:S04]  /*14d0*/  STS.U16 [R3+0x6200], R122 ;  /* 0x0062007a03007388 */ /* 0x000fe80000000400 */
[----:B------:R0:W-:Y:S04]  /*14e0*/  STS.U16 [R3+0x7200], R126 ;  /* 0x0072007e03007388 */ /* 0x0001e80000000400 */
[----:B------:R-:W-:Y:S04]  /*14f0*/  STS.U16 [R7+0x400], R66 ;  /* 0x0004004207007388 */ /* 0x000fe80000000400 */
[----:B------:R-:W-:Y:S01]  /*1500*/  STS.U16 [R7+0x1400], R20 ;  /* 0x0014001407007388 */ /* 0x000fe20000000400 */
[----:B0-----:R-:W-:-:S03]  /*1510*/  LOP3.LUT R3, R5, 0x40, RZ, 0x3c, !PT ;  /* 0x0000004005037812 */ /* 0x001fc600078e3cff */
        /* <DEDUP_REMOVED lines=15> */
[----:B------:R-:W-:Y:S01]  /*1610*/  STS.U16 [R3+0x800], R64 ;  /* 0x0008004003007388 */ /* 0x000fe20000000400 */
[----:B0-----:R-:W-:-:S03]  /*1620*/  LOP3.LUT R9, R5, 0x60, RZ, 0x3c, !PT ;  /* 0x0000006005097812 */ /* 0x001fc600078e3cff */
[----:B------:R-:W-:Y:S04]  /*1630*/  STS.U16 [R3+0x1800], R32 ;  /* 0x0018002003007388 */ /* 0x000fe80000000400 */
        /* <DEDUP_REMOVED lines=21> */
[----:B------:R1:W-:Y:S04]  /*1790*/  STS.U16 [R9+0x7c00], R114 ;  /* 0x007c007209007388 */ /* 0x0003e80000000400 */
[----:B------:R-:W-:Y:S04]  /*17a0*/  STS.U16 [R11+0xe00], R42 ;  /* 0x000e002a0b007388 */ /* 0x000fe80000000400 */
[----:B------:R-:W-:Y:S04]  /*17b0*/  STS.U16 [R11+0x1e00], R48 ;  /* 0x001e00300b007388 */ /* 0x000fe80000000400 */
[----:B------:R-:W-:Y:S04]  /*17c0*/  STS.U16 [R11+0x2e00], R70 ;  /* 0x002e00460b007388 */ /* 0x000fe80000000400 */
[----:B------:R-:W-:Y:S04]  /*17d0*/  STS.U16 [R11+0x5e00], R100 ;  /* 0x005e00640b007388 */ /* 0x000fe80000000400 */
[----:B------:R-:W-:Y:S04]  /*17e0*/  STS.U16 [R11+0x6e00], R104 ;  /* 0x006e00680b007388 */ /* 0x000fe80000000400 */
[----:B------:R-:W-:Y:S01]  /*17f0*/  STS.U16 [R11+0x7e00], R12 ;  /* 0x007e000c0b007388 */ /* 0x000fe20000000400 */
[----:B------:R-:W-:Y:S01]  /*1800*/  MOV R26, 0xff800000 ;  /* 0xff800000001a7802 */ /* 0x000fe20000000f00 */
[----:B0-----:R-:W-:Y:S01]  /*1810*/  CS2R R96, SRZ ;  /* 0x0000000000607805 */ /* 0x001fe2000001ff00 */
[----:B------:R-:W-:Y:S01]  /*1820*/  MOV R24, 0xff800000 ;  /* 0xff80000000187802 */ /* 0x000fe20000000f00 */
[----:B------:R0:W-:Y:S01]  /*1830*/  STS.U16 [R11+0x3e00], R82 ;  /* 0x003e00520b007388 */ /* 0x0001e20000000400 */
[----:B------:R-:W-:Y:S01]  /*1840*/  MOV R3, 0x3f800000 ;  /* 0x3f80000000037802 */ /* 0x000fe20000000f00 */
[----:B------:R-:W-:Y:S01]  /*1850*/  CS2R R98, SRZ ;  /* 0x0000000000627805 */ /* 0x000fe2000001ff00 */
[----:B------:R-:W-:Y:S01]  /*1860*/  MOV R2, 0x3f800000 ;  /* 0x3f80000000027802 */ /* 0x000fe20000000f00 */
[----:B------:R2:W-:Y:S01]  /*1870*/  STS.U16 [R11+0x4e00], R88 ;  /* 0x004e00580b007388 */ /* 0x0005e20000000400 */
[----:B------:R-:W-:Y:S01]  /*1880*/  CS2R R60, SRZ ;  /* 0x00000000003c7805 */ /* 0x000fe2000001ff00 */
[----:B------:R-:W-:Y:S01]  /*1890*/  CS2R R62, SRZ ;  /* 0x00000000003e7805 */ /* 0x000fe2000001ff00 */
[----:B------:R-:W-:Y:S01]  /*18a0*/  CS2R R56, SRZ ;  /* 0x0000000000387805 */ /* 0x000fe2000001ff00 */
[----:B------:R-:W-:Y:S01]  /*18b0*/  CS2R R58, SRZ ;  /* 0x00000000003a7805 */ /* 0x000fe2000001ff00 */
[----:B------:R-:W-:Y:S01]  /*18c0*/  CS2R R108, SRZ ;  /* 0x00000000006c7805 */ /* 0x000fe2000001ff00 */
[----:B------:R-:W-:Y:S01]  /*18d0*/  CS2R R110, SRZ ;  /* 0x00000000006e7805 */ /* 0x000fe2000001ff00 */
[----:B------:R-:W-:Y:S01]  /*18e0*/  CS2R R112, SRZ ;  /* 0x0000000000707805 */ /* 0x000fe2000001ff00 */
[----:B-1----:R-:W-:Y:S01]  /*18f0*/  CS2R R114, SRZ ;  /* 0x0000000000727805 */ /* 0x002fe2000001ff00 */
[----:B------:R-:W-:Y:S01]  /*1900*/  CS2R R116, SRZ ;  /* 0x0000000000747805 */ /* 0x000fe2000001ff00 */
[----:B------:R-:W-:Y:S01]  /*1910*/  CS2R R118, SRZ ;  /* 0x0000000000767805 */ /* 0x000fe2000001ff00 */
[----:B------:R-:W-:Y:S01]  /*1920*/  CS2R R120, SRZ ;  /* 0x0000000000787805 */ /* 0x000fe2000001ff00 */
[----:B------:R-:W-:Y:S01]  /*1930*/  CS2R R122, SRZ ;  /* 0x00000000007a7805 */ /* 0x000fe2000001ff00 */
[----:B------:R-:W-:Y:S01]  /*1940*/  CS2R R128, SRZ ;  /* 0x0000000000807805 */ /* 0x000fe2000001ff00 */
[----:B------:R-:W-:Y:S01]  /*1950*/  CS2R R76, SRZ ;  /* 0x00000000004c7805 */ /* 0x000fe2000001ff00 */
[----:B------:R-:W-:Y:S01]  /*1960*/  CS2R R78, SRZ ;  /* 0x00000000004e7805 */ /* 0x000fe2000001ff00 */
[----:B------:R-:W-:Y:S01]  /*1970*/  CS2R R80, SRZ ;  /* 0x0000000000507805 */ /* 0x000fe2000001ff00 */
[----:B0-----:R-:W-:Y:S01]  /*1980*/  CS2R R82, SRZ ;  /* 0x0000000000527805 */ /* 0x001fe2000001ff00 */
[----:B------:R-:W-:Y:S01]  /*1990*/  CS2R R84, SRZ ;  /* 0x0000000000547805 */ /* 0x000fe2000001ff00 */
[----:B------:R-:W-:Y:S01]  /*19a0*/  CS2R R86, SRZ ;  /* 0x0000000000567805 */ /* 0x000fe2000001ff00 */
[----:B--2---:R-:W-:Y:S01]  /*19b0*/  CS2R R88, SRZ ;  /* 0x0000000000587805 */ /* 0x004fe2000001ff00 */
[----:B------:R-:W-:Y:S01]  /*19c0*/  CS2R R90, SRZ ;  /* 0x00000000005a7805 */ /* 0x000fe2000001ff00 */
[----:B------:R-:W-:Y:S01]  /*19d0*/  CS2R R92, SRZ ;  /* 0x00000000005c7805 */ /* 0x000fe2000001ff00 */
[----:B------:R-:W-:Y:S01]  /*19e0*/  CS2R R94, SRZ ;  /* 0x00000000005e7805 */ /* 0x000fe2000001ff00 */
[----:B------:R-:W-:Y:S05]  /*19f0*/  @!P0 BRA `(.L_x_0) ;  /* 0x00003ef000008947 */ /* 0x000fea0003800000 */
[C---:B------:R-:W-:Y:S01]  /*1a00*/  LOP3.LUT R19, R132.reuse, 0x7, RZ, 0xc0, !PT ;  /* 0x0000000784137812 */ /* 0x040fe200078ec0ff */
[----:B------:R-:W-:Y:S01]  /*1a10*/  CS2R R96, SRZ ;  /* 0x0000000000607805 */ /* 0x000fe2000001ff00 */
[----:B------:R-:W-:Y:S01]  /*1a20*/  LOP3.LUT R2, R29, 0x10, RZ, 0xc0, !PT ;  /* 0x000000101d027812 */ /* 0x000fe200078ec0ff */
[----:B------:R-:W-:Y:S01]  /*1a30*/  CS2R R98, SRZ ;  /* 0x0000000000627805 */ /* 0x000fe2000001ff00 */
[----:B------:R-:W-:Y:S01]  /*1a40*/  LOP3.LUT R0, R132, 0xc0, RZ, 0xc0, !PT ;  /* 0x000000c084007812 */ /* 0x000fe200078ec0ff */
[----:B------:R-:W-:Y:S01]  /*1a50*/  IMAD R3, R19, 0x210, RZ ;  /* 0x0000021013037824 */ /* 0x000fe200078e02ff */
[--C-:B------:R-:W-:Y:S01]  /*1a60*/  LOP3.LUT R2, R2, 0xe0, R132.reuse, 0xf8, !PT ;  /* 0x000000e002027812 */ /* 0x100fe200078ef884 */
[----:B------:R-:W-:Y:S01]  /*1a70*/  CS2R R60, SRZ ;  /* 0x00000000003c7805 */ /* 0x000fe2000001ff00 */
[----:B------:R-:W-:Y:S01]  /*1a80*/  SHF.R.U32.HI R6, RZ, 0x6, R132 ;  /* 0x00000006ff067819 */ /* 0x000fe20000011684 */
[----:B------:R-:W-:Y:S01]  /*1a90*/  CS2R R62, SRZ ;  /* 0x00000000003e7805 */ /* 0x000fe2000001ff00 */
[----:B------:R-:W-:Y:S01]  /*1aa0*/  SHF.R.U32.HI R0, RZ, 0x2, R0 ;  /* 0x00000002ff007819 */ /* 0x000fe20000011600 */
[----:B------:R-:W-:Y:S01]  /*1ab0*/  CS2R R56, SRZ ;  /* 0x0000000000387805 */ /* 0x000fe2000001ff00 */
[----:B------:R-:W-:Y:S01]  /*1ac0*/  LOP3.LUT R15, R3, R2, RZ, 0x3c, !PT ;  /* 0x00000002030f7212 */ /* 0x000fe200078e3cff */
[----:B------:R-:W-:Y:S01]  /*1ad0*/  IMAD R2, R134, c[0x0][0x1b0], RZ ;  /* 0x00006c0086027a24 */ /* 0x000fe200078e02ff */
[----:B------:R-:W-:Y:S01]  /*1ae0*/  LOP3.LUT R4, R132, 0x3f, RZ, 0xc0, !PT ;  /* 0x0000003f84047812 */ /* 0x000fe200078ec0ff */
[----:B------:R-:W-:Y:S01]  /*1af0*/  CS2R R58, SRZ ;  /* 0x00000000003a7805 */ /* 0x000fe2000001ff00 */
[----:B------:R-:W-:Y:S01]  /*1b00*/  SGXT.U32 R3, R6, 0x2 ;  /* 0x000000020603781a */ /* 0x000fe20000000000 */
[----:B------:R-:W-:Y:S01]  /*1b10*/  CS2R R108, SRZ ;  /* 0x00000000006c7805 */ /* 0x000fe2000001ff00 */
[----:B------:R-:W-:Y:S01]  /*1b20*/  LOP3.LUT R5, R5, R0, RZ, 0x3c, !PT ;  /* 0x0000000005057212 */ /* 0x000fe200078e3cff */
[----:B------:R-:W-:Y:S01]  /*1b30*/  IMAD R0, R134, c[0x0][0x1a0], RZ ;  /* 0x0000680086007a24 */ /* 0x000fe200078e02ff */
[----:B------:R-:W-:Y:S01]  /*1b40*/  MOV R23, c[0x0][0x1a4] ;  /* 0x0000690000177a02 */ /* 0x000fe20000000f00 */
[----:B------:R-:W-:Y:S01]  /*1b50*/  IMAD R7, R4, c[0x0][0x1a8], RZ ;  /* 0x00006a0004077a24 */ /* 0x000fe200078e02ff */
[----:B------:R-:W-:Y:S01]  /*1b60*/  SHF.L.U32 R12, R132, 0x8, RZ ;  /* 0x00000008840c7819 */ /* 0x000fe200000006ff */
[----:B------:R-:W-:Y:S01]  /*1b70*/  IMAD R8, R3, c[0x0][0x1a4], RZ ;  /* 0x0000690003087a24 */ /* 0x000fe200078e02ff */
[----:B------:R-:W-:Y:S01]  /*1b80*/  SHF.L.U32 R6, R2, 0x1, RZ ;  /* 0x0000000102067819 */ /* 0x000fe200000006ff */
[----:B------:R-:W-:Y:S01]  /*1b90*/  IMAD R11, R4, c[0x0][0x1b4], RZ ;  /* 0x00006d00040b7a24 */ /* 0x000fe200078e02ff */
[C---:B------:R-:W-:Y:S01]  /*1ba0*/  SHF.L.U32 R4, R0.reuse, 0x1, RZ ;  /* 0x0000000100047819 */ /* 0x040fe200000006ff */
[----:B------:R-:W-:Y:S01]  /*1bb0*/  IMAD.HI R0, R0, 0x2, RZ ;  /* 0x0000000200007827 */ /* 0x000fe200078e02ff */
[----:B------:R-:W-:Y:S01]  /*1bc0*/  SHF.L.U32 R9, R7, 0x1, RZ ;  /* 0x0000000107097819 */ /* 0x000fe200000006ff */
[----:B------:R-:W-:Y:S01]  /*1bd0*/  CS2R R110, SRZ ;  /* 0x00000000006e7805 */ /* 0x000fe2000001ff00 */
[----:B------:R-:W-:Y:S01]  /*1be0*/  LEA R10, R23, R8, 0x2 ;  /* 0x00000008170a7211 */ /* 0x000fe200078e10ff */
[----:B------:R-:W-:Y:S01]  /*1bf0*/  IMAD.HI R7, R7, 0x2, RZ ;  /* 0x0000000207077827 */ /* 0x000fe200078e02ff */
[----:B------:R-:W-:Y:S01]  /*1c00*/  IADD3 R243, P0, P1, R9, c[0x0][0x168], R4 ;  /* 0x00005a0009f37a10 */ /* 0x000fe2000791e004 */
[----:B------:R-:W-:Y:S01]  /*1c10*/  CS2R R112, SRZ ;  /* 0x0000000000707805 */ /* 0x000fe2000001ff00 */
[----:B------:R-:W-:Y:S01]  /*1c20*/  SHF.L.U32 R13, R11, 0x1, RZ ;  /* 0x000000010b0d7819 */ /* 0x000fe200000006ff */
[----:B------:R-:W-:Y:S01]  /*1c30*/  IMAD.HI R9, R2, 0x2, RZ ;  /* 0x0000000202097827 */ /* 0x000fe200078e02ff */
[----:B------:R-:W-:Y:S01]  /*1c40*/  LEA R4, R23, R10, 0x2 ;  /* 0x0000000a17047211 */ /* 0x000fe200078e10ff */
[----:B------:R-:W-:Y:S01]  /*1c50*/  CS2R R114, SRZ ;  /* 0x0000000000727805 */ /* 0x000fe2000001ff00 */
[----:B------:R-:W-:Y:S01]  /*1c60*/  LOP3.LUT R12, R12, 0x1000, RZ, 0xc0, !PT ;  /* 0x000010000c0c7812 */ /* 0x000fe200078ec0ff */
[----:B------:R-:W-:Y:S01]  /*1c70*/  CS2R R116, SRZ ;  /* 0x0000000000747805 */ /* 0x000fe2000001ff00 */
[----:B------:R-:W-:Y:S01]  /*1c80*/  IADD3 R165, P2, P3, R13, c[0x0][0x170], R6 ;  /* 0x00005c000da57a10 */ /* 0x000fe20007b5e006 */
[----:B------:R-:W-:Y:S01]  /*1c90*/  CS2R R118, SRZ ;  /* 0x0000000000767805 */ /* 0x000fe2000001ff00 */
[----:B------:R-:W-:Y:S01]  /*1ca0*/  LEA R2, R23, R4, 0x2 ;  /* 0x0000000417027211 */ /* 0x000fe200078e10ff */
[----:B------:R-:W-:Y:S01]  /*1cb0*/  CS2R R120, SRZ ;  /* 0x0000000000787805 */ /* 0x000fe2000001ff00 */
[----:B------:R-:W-:Y:S01]  /*1cc0*/  IADD3 R6, R12, R15, RZ ;  /* 0x0000000f0c067210 */ /* 0x000fe20007ffe0ff */
[----:B------:R-:W-:Y:S01]  /*1cd0*/  IMAD.HI R12, R11, 0x2, RZ ;  /* 0x000000020b0c7827 */ /* 0x000fe200078e02ff */
[----:B------:R-:W-:Y:S01]  /*1ce0*/  IADD3.X R21, R7, c[0x0][0x16c], R0, P0, P1 ;  /* 0x00005b0007157a10 */ /* 0x000fe200007e2400 */
[----:B------:R-:W-:Y:S01]  /*1cf0*/  CS2R R122, SRZ ;  /* 0x00000000007a7805 */ /* 0x000fe2000001ff00 */
[-C--:B------:R-:W-:Y:S01]  /*1d00*/  LEA R30, P0, R8, R243.reuse, 0x1 ;  /* 0x000000f3081e7211 */ /* 0x080fe200078008ff */
[----:B------:R-:W-:Y:S01]  /*1d10*/  IMAD R11, R3, c[0x0][0x1b8], RZ ;  /* 0x00006e00030b7a24 */ /* 0x000fe200078e02ff */
[C---:B------:R-:W-:Y:S01]  /*1d20*/  LEA R3, R23.reuse, R2, 0x2 ;  /* 0x0000000217037211 */ /* 0x040fe200078e10ff */
[----:B------:R-:W-:Y:S01]  /*1d30*/  CS2R R136, SRZ ;  /* 0x0000000000887805 */ /* 0x000fe2000001ff00 */
[----:B------:R-:W-:Y:S01]  /*1d40*/  LEA R26, P1, R10, R243, 0x1 ;  /* 0x000000f30a1a7211 */ /* 0x000fe200078208ff */
[----:B------:R-:W-:Y:S01]  /*1d50*/  CS2R R138, SRZ ;  /* 0x00000000008a7805 */ /* 0x000fe2000001ff00 */
[C---:B------:R-:W-:Y:S01]  /*1d60*/  LEA R0, R23.reuse, R3, 0x2 ;  /* 0x0000000317007211 */ /* 0x040fe200078e10ff */
[----:B------:R-:W-:Y:S01]  /*1d70*/  CS2R R152, SRZ ;  /* 0x0000000000987805 */ /* 0x000fe2000001ff00 */
[-C--:B------:R-:W-:Y:S01]  /*1d80*/  LEA.HI.X.SX32 R31, R8, R21.reuse, 0x1, P0 ;  /* 0x00000015081f7211 */ /* 0x080fe200000f0eff */
[----:B------:R-:W-:Y:S01]  /*1d90*/  CS2R R154, SRZ ;  /* 0x00000000009a7805 */ /* 0x000fe2000001ff00 */
[----:B------:R-:W-:Y:S01]  /*1da0*/  LEA.HI.X.SX32 R27, R10, R21, 0x1, P1 ;  /* 0x000000150a1b7211 */ /* 0x000fe200008f0eff */
[----:B------:R-:W-:Y:S01]  /*1db0*/  CS2R R148, SRZ ;  /* 0x0000000000947805 */ /* 0x000fe2000001ff00 */
[C---:B------:R-:W-:Y:S01]  /*1dc0*/  LEA R7, R23.reuse, R0, 0x2 ;  /* 0x0000000017077211 */ /* 0x040fe200078e10ff */
[----:B------:R0:W-:Y:S01]  /*1dd0*/  STL.64 [R1+0x50], R30 ;  /* 0x0000501e01007387 */ /* 0x0001e20000100a00 */
[----:B------:R-:W-:Y:S01]  /*1de0*/  LEA R14, P0, R4, R243, 0x1 ;  /* 0x000000f3040e7211 */ /* 0x000fe200078008ff */
[----:B------:R-:W-:Y:S01]  /*1df0*/  CS2R R150, SRZ ;  /* 0x0000000000967805 */ /* 0x000fe2000001ff00 */
[C---:B------:R-:W-:Y:S01]  /*1e00*/  LEA R8, R23.reuse, R7, 0x2 ;  /* 0x0000000717087211 */ /* 0x040fe200078e10ff */
[----:B------:R1:W-:Y:S01]  /*1e10*/  STL.64 [R1+0x48], R26 ;  /* 0x0000481a01007387 */ /* 0x0003e20000100a00 */
[----:B------:R-:W-:Y:S01]  /*1e20*/  IADD3.X R17, R12, c[0x0][0x174], R9, P2, P3 ;  /* 0x00005d000c117a10 */ /* 0x000fe200017e6409 */
[----:B------:R-:W-:Y:S01]  /*1e30*/  CS2R R128, SRZ ;  /* 0x0000000000807805 */ /* 0x000fe2000001ff00 */
[----:B------:R-:W-:Y:S01]  /*1e40*/  LEA R9, R23, R8, 0x2 ;  /* 0x0000000817097211 */ /* 0x000fe200078e10ff */
[----:B------:R-:W-:Y:S01]  /*1e50*/  CS2R R130, SRZ ;  /* 0x0000000000827805 */ /* 0x000fe2000001ff00 */
[----:B------:R-:W-:Y:S01]  /*1e60*/  LEA.HI.X.SX32 R15, R4, R21, 0x1, P0 ;  /* 0x00000015040f7211 */ /* 0x000fe200000f0eff */
[----:B------:R-:W-:Y:S01]  /*1e70*/  CS2R R76, SRZ ;  /* 0x00000000004c7805 */ /* 0x000fe2000001ff00 */
[----:B------:R-:W-:Y:S01]  /*1e80*/  MOV R25, c[0x0][0x1b8] ;  /* 0x00006e0000197a02 */ /* 0x000fe20000000f00 */
[----:B------:R-:W-:Y:S01]  /*1e90*/  CS2R R78, SRZ ;  /* 0x00000000004e7805 */ /* 0x000fe2000001ff00 */
[----:B0-----:R-:W-:Y:S01]  /*1ea0*/  LEA R30, P0, R3, R243, 0x1 ;  /* 0x000000f3031e7211 */ /* 0x001fe200078008ff */
[----:B------:R0:W-:Y:S01]  /*1eb0*/  STL.64 [R1+0x40], R14 ;  /* 0x0000400e01007387 */ /* 0x0001e20000100a00 */
[----:B------:R-:W-:Y:S01]  /*1ec0*/  LEA R12, R25, R11, 0x2 ;  /* 0x0000000b190c7211 */ /* 0x000fe200078e10ff */
[----:B------:R-:W-:Y:S01]  /*1ed0*/  CS2R R80, SRZ ;  /* 0x0000000000507805 */ /* 0x000fe2000001ff00 */
[C---:B-1----:R-:W-:Y:S01]  /*1ee0*/  LEA R26, P1, R2.reuse, R243, 0x1 ;  /* 0x000000f3021a7211 */ /* 0x042fe200078208ff */
[----:B------:R-:W-:Y:S01]  /*1ef0*/  CS2R R82, SRZ ;  /* 0x0000000000527805 */ /* 0x000fe2000001ff00 */
[-C--:B------:R-:W-:Y:S01]  /*1f00*/  LEA.HI.X.SX32 R31, R3, R21.reuse, 0x1, P0 ;  /* 0x00000015031f7211 */ /* 0x080fe200000f0eff */
[----:B------:R-:W-:Y:S01]  /*1f10*/  CS2R R84, SRZ ;  /* 0x0000000000547805 */ /* 0x000fe2000001ff00 */
[----:B------:R-:W-:Y:S01]  /*1f20*/  LEA.HI.X.SX32 R27, R2, R21, 0x1, P1 ;  /* 0x00000015021b7211 */ /* 0x000fe200008f0eff */
[----:B------:R-:W-:Y:S01]  /*1f30*/  CS2R R86, SRZ ;  /* 0x0000000000567805 */ /* 0x000fe2000001ff00 */
[----:B------:R-:W-:Y:S01]  /*1f40*/  LEA R2, R23, R9, 0x2 ;  /* 0x0000000917027211 */ /* 0x000fe200078e10ff */
[----:B------:R-:W-:Y:S01]  /*1f50*/  CS2R R88, SRZ ;  /* 0x0000000000587805 */ /* 0x000fe2000001ff00 */
[----:B------:R-:W-:Y:S01]  /*1f60*/  LEA R32, P0, R7, R243, 0x1 ;  /* 0x000000f307207211 */ /* 0x000fe200078008ff */
[----:B------:R1:W-:Y:S01]  /*1f70*/  STL.64 [R1+0x38], R26 ;  /* 0x0000381a01007387 */ /* 0x0003e20000100a00 */
[----:B------:R-:W-:Y:S01]  /*1f80*/  LEA R4, R23, R2, 0x2 ;  /* 0x0000000217047211 */ /* 0x000fe200078e10ff */
[----:B------:R-:W-:Y:S01]  /*1f90*/  CS2R R90, SRZ ;  /* 0x00000000005a7805 */ /* 0x000fe2000001ff00 */
[----:B------:R-:W-:Y:S01]  /*1fa0*/  LEA R13, R25, R12, 0x2 ;  /* 0x0000000c190d7211 */ /* 0x000fe200078e10ff */
[----:B------:R2:W-:Y:S01]  /*1fb0*/  STL.64 [R1+0x30], R30 ;  /* 0x0000301e01007387 */ /* 0x0005e20000100a00 */
[----:B------:R-:W-:Y:S01]  /*1fc0*/  LEA.HI.X.SX32 R33, R7, R21, 0x1, P0 ;  /* 0x0000001507217211 */ /* 0x000fe200000f0eff */
[----:B------:R-:W-:Y:S01]  /*1fd0*/  CS2R R92, SRZ ;  /* 0x00000000005c7805 */ /* 0x000fe2000001ff00 */
[----:B------:R-:W-:Y:S01]  /*1fe0*/  LEA R10, R25, R13, 0x2 ;  /* 0x0000000d190a7211 */ /* 0x000fe200078e10ff */
[----:B------:R-:W-:Y:S01]  /*1ff0*/  CS2R R94, SRZ ;  /* 0x00000000005e7805 */ /* 0x000fe2000001ff00 */
[----:B------:R-:W-:-:S02]  /*2000*/  MOV R18, 0xff800000 ;  /* 0xff80000000127802 */ /* 0x000fc40000000f00 */
[C---:B0-----:R-:W-:Y:S02]  /*2010*/  LEA R14, R25.reuse, R10, 0x2 ;  /* 0x0000000a190e7211 */ /* 0x041fe400078e10ff */
[C---:B-1----:R-:W-:Y:S02]  /*2020*/  LEA R26, P1, R0.reuse, R243, 0x1 ;  /* 0x000000f3001a7211 */ /* 0x042fe400078208ff */
[----:B------:R-:W-:Y:S02]  /*2030*/  LEA R15, R25, R14, 0x2 ;  /* 0x0000000e190f7211 */ /* 0x000fe400078e10ff */
[----:B------:R-:W-:Y:S02]  /*2040*/  LEA.HI.X.SX32 R27, R0, R21, 0x1, P1 ;  /* 0x00000015001b7211 */ /* 0x000fe400008f0eff */
[C---:B------:R-:W-:Y:S02]  /*2050*/  LEA R0, R23.reuse, R4, 0x2 ;  /* 0x0000000417007211 */ /* 0x040fe400078e10ff */
[----:B--2---:R-:W-:Y:S01]  /*2060*/  LEA R30, P1, R8, R243, 0x1 ;  /* 0x000000f3081e7211 */ /* 0x004fe200078208ff */
[----:B------:R0:W-:Y:S01]  /*2070*/  STL.64 [R1+0x28], R26 ;  /* 0x0000281a01007387 */ /* 0x0001e20000100a00 */
[----:B------:R-:W-:-:S02]  /*2080*/  LEA R3, R23, R0, 0x2 ;  /* 0x0000000017037211 */ /* 0x000fc400078e10ff */
[----:B------:R-:W-:Y:S01]  /*2090*/  LEA.HI.X.SX32 R31, R8, R21, 0x1, P1 ;  /* 0x00000015081f7211 */ /* 0x000fe200008f0eff */
[----:B------:R-:W-:Y:S01]  /*20a0*/  STL.64 [R1+0x20], R32 ;  /* 0x0000202001007387 */ /* 0x000fe20000100a00 */
[----:B------:R-:W-:Y:S02]  /*20b0*/  LEA R7, R23, R3, 0x2 ;  /* 0x0000000317077211 */ /* 0x000fe400078e10ff */
[----:B------:R-:W-:Y:S01]  /*20c0*/  LEA R16, R25, R15, 0x2 ;  /* 0x0000000f19107211 */ /* 0x000fe200078e10ff */
[----:B------:R1:W-:Y:S01]  /*20d0*/  STL.64 [R1+0x18], R30 ;  /* 0x0000181e01007387 */ /* 0x0003e20000100a00 */
[----:B------:R-:W-:Y:S02]  /*20e0*/  LEA R8, R23, R7, 0x2 ;  /* 0x0000000717087211 */ /* 0x000fe400078e10ff */
[----:B0-----:R-:W-:-:S04]  /*20f0*/  LEA R26, P2, R9, R243, 0x1 ;  /* 0x000000f3091a7211 */ /* 0x001fc800078408ff */
[----:B------:R-:W-:Y:S02]  /*2100*/  LEA.HI.X.SX32 R27, R9, R21, 0x1, P2 ;  /* 0x00000015091b7211 */ /* 0x000fe400010f0eff */
[-C--:B------:R-:W-:Y:S02]  /*2110*/  LEA R250, P2, R0, R243.reuse, 0x1 ;  /* 0x000000f300fa7211 */ /* 0x080fe400078408ff */
[----:B-1----:R-:W-:Y:S01]  /*2120*/  LEA R30, P0, R2, R243, 0x1 ;  /* 0x000000f3021e7211 */ /* 0x002fe200078008ff */
[----:B------:R0:W-:Y:S01]  /*2130*/  STL.64 [R1+0x10], R26 ;  /* 0x0000101a01007387 */ /* 0x0001e20000100a00 */
[-C--:B------:R-:W-:Y:S02]  /*2140*/  LEA.HI.X.SX32 R251, R0, R21.reuse, 0x1, P2 ;  /* 0x0000001500fb7211 */ /* 0x080fe400010f0eff */
[----:B------:R-:W-:Y:S02]  /*2150*/  LEA R0, R23, R8, 0x2 ;  /* 0x0000000817007211 */ /* 0x000fe400078e10ff */
[----:B------:R-:W-:-:S02]  /*2160*/  LEA.HI.X.SX32 R31, R2, R21, 0x1, P0 ;  /* 0x00000015021f7211 */ /* 0x000fc400000f0eff */
[-C--:B------:R-:W-:Y:S02]  /*2170*/  LEA R242, P3, R0, R243.reuse, 0x1 ;  /* 0x000000f300f27211 */ /* 0x080fe400078608ff */
[CC--:B------:R-:W-:Y:S01]  /*2180*/  LEA R248, P0, R3.reuse, R243.reuse, 0x1 ;  /* 0x000000f303f87211 */ /* 0x0c0fe200078008ff */
[----:B------:R1:W-:Y:S01]  /*2190*/  STL.64 [R1+0x8], R30 ;  /* 0x0000081e01007387 */ /* 0x0003e20000100a00 */
[-C--:B------:R-:W-:Y:S02]  /*21a0*/  LEA R244, P2, R8, R243.reuse, 0x1 ;  /* 0x000000f308f47211 */ /* 0x080fe400078408ff */
[C---:B0-----:R-:W-:Y:S02]  /*21b0*/  LEA R26, P1, R4.reuse, R243, 0x1 ;  /* 0x000000f3041a7211 */ /* 0x041fe400078208ff */
[-C--:B------:R-:W-:Y:S02]  /*21c0*/  LEA.HI.X.SX32 R249, R3, R21.reuse, 0x1, P0 ;  /* 0x0000001503f97211 */ /* 0x080fe400000f0eff */
[----:B------:R-:W-:-:S02]  /*21d0*/  LEA.HI.X.SX32 R27, R4, R21, 0x1, P1 ;  /* 0x00000015041b7211 */ /* 0x000fc400008f0eff */
[----:B------:R-:W-:Y:S02]  /*21e0*/  LEA R246, P1, R7, R243, 0x1 ;  /* 0x000000f307f67211 */ /* 0x000fe400078208ff */
[-C--:B------:R-:W-:Y:S01]  /*21f0*/  LEA.HI.X.SX32 R243, R0, R21.reuse, 0x1, P3 ;  /* 0x0000001500f37211 */ /* 0x080fe200018f0eff */
[----:B------:R1:W-:Y:S01]  /*2200*/  STL.64 [R1], R26 ;  /* 0x0000001a01007387 */ /* 0x0003e20000100a00 */
[----:B------:R-:W-:Y:S02]  /*2210*/  LEA R0, R25, R16, 0x2 ;  /* 0x0000001019007211 */ /* 0x000fe400078e10ff */
[----:B------:R-:W-:Y:S02]  /*2220*/  LEA.HI.X.SX32 R247, R7, R21, 0x1, P1 ;  /* 0x0000001507f77211 */ /* 0x000fe400008f0eff */
[----:B------:R-:W-:Y:S02]  /*2230*/  LEA R2, R25, R0, 0x2 ;  /* 0x0000000019027211 */ /* 0x000fe400078e10ff */
[----:B------:R-:W-:-:S02]  /*2240*/  LEA R238, P1, R12, R165, 0x1 ;  /* 0x000000a50cee7211 */ /* 0x000fc400078208ff */
[----:B------:R-:W-:Y:S02]  /*2250*/  LEA R3, R25, R2, 0x2 ;  /* 0x0000000219037211 */ /* 0x000fe400078e10ff */
[----:B------:R-:W-:Y:S02]  /*2260*/  LEA.HI.X.SX32 R245, R8, R21, 0x1, P2 ;  /* 0x0000001508f57211 */ /* 0x000fe400010f0eff */
[----:B------:R-:W-:Y:S02]  /*2270*/  LEA R240, P0, R11, R165, 0x1 ;  /* 0x000000a50bf07211 */ /* 0x000fe400078008ff */
[----:B------:R-:W-:Y:S02]  /*2280*/  LEA R4, R25, R3, 0x2 ;  /* 0x0000000319047211 */ /* 0x000fe400078e10ff */
[----:B------:R-:W-:Y:S02]  /*2290*/  LEA R236, P2, R13, R165, 0x1 ;  /* 0x000000a50dec7211 */ /* 0x000fe400078408ff */
[----:B------:R-:W-:-:S02]  /*22a0*/  LEA.HI.X.SX32 R239, R12, R17, 0x1, P1 ;  /* 0x000000110cef7211 */ /* 0x000fc400008f0eff */
[----:B------:R-:W-:Y:S02]  /*22b0*/  LEA R232, P1, R14, R165, 0x1 ;  /* 0x000000a50ee87211 */ /* 0x000fe400078208ff */
[-C--:B------:R-:W-:Y:S02]  /*22c0*/  LEA.HI.X.SX32 R241, R11, R17.reuse, 0x1, P0 ;  /* 0x000000110bf17211 */ /* 0x080fe400000f0eff */
[----:B------:R-:W-:Y:S02]  /*22d0*/  LEA R7, R25, R4, 0x2 ;  /* 0x0000000419077211 */ /* 0x000fe400078e10ff */
[----:B------:R-:W-:Y:S02]  /*22e0*/  LEA.HI.X.SX32 R237, R13, R17, 0x1, P2 ;  /* 0x000000110ded7211 */ /* 0x000fe400010f0eff */
[-C--:B------:R-:W-:Y:S02]  /*22f0*/  LEA R234, P0, R10, R165.reuse, 0x1 ;  /* 0x000000a50aea7211 */ /* 0x080fe400078008ff */
[----:B------:R-:W-:-:S02]  /*2300*/  LEA R230, P2, R15, R165, 0x1 ;  /* 0x000000a50fe67211 */ /* 0x000fc400078408ff */
[----:B------:R-:W-:Y:S02]  /*2310*/  LEA.HI.X.SX32 R233, R14, R17, 0x1, P1 ;  /* 0x000000110ee97211 */ /* 0x000fe400008f0eff */
[----:B------:R-:W-:Y:S02]  /*2320*/  LEA R226, P1, R0, R165, 0x1 ;  /* 0x000000a500e27211 */ /* 0x000fe400078208ff */
[----:B------:R-:W-:Y:S02]  /*2330*/  LEA R8, R25, R7, 0x2 ;  /* 0x0000000719087211 */ /* 0x000fe400078e10ff */
[-C--:B------:R-:W-:Y:S01]  /*2340*/  LEA.HI.X.SX32 R235, R10, R17.reuse, 0x1, P0 ;  /* 0x000000110aeb7211 */ /* 0x080fe200000f0eff */
[----:B------:R-:W-:Y:S01]  /*2350*/  IMAD R10, R19, 0x90, RZ ;  /* 0x00000090130a7824 */ /* 0x000fe200078e02ff */
[----:B------:R-:W-:Y:S02]  /*2360*/  LEA.HI.X.SX32 R231, R15, R17, 0x1, P2 ;  /* 0x000000110fe77211 */ /* 0x000fe400010f0eff */
[----:B------:R-:W-:-:S02]  /*2370*/  LEA R228, P0, R16, R165, 0x1 ;  /* 0x000000a510e47211 */ /* 0x000fc400078008ff */
[----:B------:R-:W-:Y:S02]  /*2380*/  LEA R224, P2, R2, R165, 0x1 ;  /* 0x000000a502e07211 */ /* 0x000fe400078408ff */
[-C--:B------:R-:W-:Y:S02]  /*2390*/  LEA.HI.X.SX32 R227, R0, R17.reuse, 0x1, P1 ;  /* 0x0000001100e37211 */ /* 0x080fe400008f0eff */
[----:B------:R-:W-:Y:S02]  /*23a0*/  LEA R0, R25, R8, 0x2 ;  /* 0x0000000819007211 */ /* 0x000fe400078e10ff */
[-C--:B------:R-:W-:Y:S02]  /*23b0*/  LEA.HI.X.SX32 R229, R16, R17.reuse, 0x1, P0 ;  /* 0x0000001110e57211 */ /* 0x080fe400000f0eff */
[----:B------:R-:W-:Y:S02]  /*23c0*/  LEA.HI.X.SX32 R225, R2, R17, 0x1, P2 ;  /* 0x0000001102e17211 */ /* 0x000fe400010f0eff */
[----:B------:R-:W-:-:S02]  /*23d0*/  LEA R222, P0, R3, R165, 0x1 ;  /* 0x000000a503de7211 */ /* 0x000fc400078008ff */
[----:B------:R-:W-:Y:S02]  /*23e0*/  LEA R2, R25, R0, 0x2 ;  /* 0x0000000019027211 */ /* 0x000fe400078e10ff */
[CC--:B------:R-:W-:Y:S02]  /*23f0*/  LEA R220, P1, R4.reuse, R165.reuse, 0x1 ;  /* 0x000000a504dc7211 */ /* 0x0c0fe400078208ff */
[----:B------:R-:W-:Y:S02]  /*2400*/  LEA R218, P2, R7, R165, 0x1 ;  /* 0x000000a507da7211 */ /* 0x000fe400078408ff */
[-C--:B------:R-:W-:Y:S02]  /*2410*/  LEA.HI.X.SX32 R223, R3, R17.reuse, 0x1, P0 ;  /* 0x0000001103df7211 */ /* 0x080fe400000f0eff */
[----:B------:R-:W-:Y:S02]  /*2420*/  LEA R3, R25, R2, 0x2 ;  /* 0x0000000219037211 */ /* 0x000fe400078e10ff */
[----:B------:R-:W-:-:S02]  /*2430*/  LEA.HI.X.SX32 R221, R4, R17, 0x1, P1 ;  /* 0x0000001104dd7211 */ /* 0x000fc400008f0eff */
[----:B------:R-:W-:Y:S02]  /*2440*/  LEA.HI.X.SX32 R219, R7, R17, 0x1, P2 ;  /* 0x0000001107db7211 */ /* 0x000fe400010f0eff */
[-C--:B------:R-:W-:Y:S02]  /*2450*/  LEA R216, P0, R8, R165.reuse, 0x1 ;  /* 0x000000a508d87211 */ /* 0x080fe400078008ff */
[-C--:B------:R-:W-:Y:S02]  /*2460*/  LEA R214, P1, R0, R165.reuse, 0x1 ;  /* 0x000000a500d67211 */ /* 0x080fe400078208ff */
[-C--:B------:R-:W-:Y:S02]  /*2470*/  LEA R212, P2, R2, R165.reuse, 0x1 ;  /* 0x000000a502d47211 */ /* 0x080fe400078408ff */
[----:B------:R-:W-:Y:S02]  /*2480*/  LEA R164, P3, R3, R165, 0x1 ;  /* 0x000000a503a47211 */ /* 0x000fe400078608ff */
[----:B------:R-:W-:-:S02]  /*2490*/  LOP3.LUT R10, R10, 0x30, R29, 0x78, !PT ;  /* 0x000000300a0a7812 */ /* 0x000fc400078e781d */
[-C--:B------:R-:W-:Y:S02]  /*24a0*/  LEA.HI.X.SX32 R217, R8, R17.reuse, 0x1, P0 ;  /* 0x0000001108d97211 */ /* 0x080fe400000f0eff */
[-C--:B------:R-:W-:Y:S01]  /*24b0*/  LEA.HI.X.SX32 R215, R0, R17.reuse, 0x1, P1 ;  /* 0x0000001100d77211 */ /* 0x080fe200008f0eff */
[----:B------:R-:W-:Y:S01]  /*24c0*/  CS2R R8, SRZ ;  /* 0x0000000000087805 */ /* 0x000fe2000001ff00 */
[-C--:B------:R-:W-:Y:S02]  /*24d0*/  LEA.HI.X.SX32 R213, R2, R17.reuse, 0x1, P2 ;  /* 0x0000001102d57211 */ /* 0x080fe400010f0eff */
[----:B------:R-:W-:Y:S02]  /*24e0*/  LEA.HI.X.SX32 R165, R3, R17, 0x1, P3 ;  /* 0x0000001103a57211 */ /* 0x000fe400018f0eff */
[----:B------:R-:W-:Y:S02]  /*24f0*/  MOV R15, 0xff800000 ;  /* 0xff800000000f7802 */ /* 0x000fe40000000f00 */
[----:B------:R-:W-:-:S02]  /*2500*/  MOV R4, 0x3f800000 ;  /* 0x3f80000000047802 */ /* 0x000fc40000000f00 */
[----:B------:R-:W-:Y:S02]  /*2510*/  MOV R7, RZ ;  /* 0x000000ff00077202 */ /* 0x000fe40000000f00 */
[----:B------:R-:W-:Y:S02]  /*2520*/  MOV R3, 0x3f800000 ;  /* 0x3f80000000037802 */ /* 0x000fe40000000f00 */
[----:B------:R-:W-:Y:S02]  /*2530*/  MOV R2, 0x3f800000 ;  /* 0x3f80000000027802 */ /* 0x000fe40000000f00 */
[----:B------:R-:W-:Y:S02]  /*2540*/  MOV R0, 0x3f800000 ;  /* 0x3f80000000007802 */ /* 0x000fe40000000f00 */
[----:B------:R-:W-:Y:S02]  /*2550*/  MOV R16, 0xff800000 ;  /* 0xff80000000107802 */ /* 0x000fe40000000f00 */
[----:B------:R-:W-:-:S02]  /*2560*/  MOV R17, 0xff800000 ;  /* 0xff80000000117802 */ /* 0x000fc40000000f00 */
[----:B------:R-:W-:Y:S02]  /*2570*/  LOP3.LUT R11, R5, 0x40, RZ, 0x3c, !PT ;  /* 0x00000040050b7812 */ /* 0x000fe400078e3cff */
[----:B-1----:R-:W-:Y:S02]  /*2580*/  LOP3.LUT R252, R10, 0x40, RZ, 0x3c, !PT ;  /* 0x000000400afc7812 */ /* 0x002fe400078e3cff */
.L_x_2:
[----:B------:R-:W2:Y:S04]  /*2590*/  LDL.64 R12, [R1+0x50] ;  /* 0x00005000010c7983 */ /* 0x000ea80000100a00 */
[----:B------:R-:W3:Y:S04]  /*25a0*/  LDL.64 R20, [R1+0x48] ;  /* 0x0000480001147983 */ /* 0x000ee80000100a00 */
[----:B------:R-:W4:Y:S04]  /*25b0*/  LDL.64 R22, [R1+0x40] ;  /* 0x0000400001167983 */ /* 0x000f280000100a00 */
[----:B------:R-:W5:Y:S04]  /*25c0*/  LDL.64 R30, [R1+0x10] ;  /* 0x00001000011e7983 */ /* 0x000f680000100a00 */
[----:B------:R-:W5:Y:S04]  /*25d0*/  LDL.64 R32, [R1] ;  /* 0x0000000001207983 */ /* 0x000f680000100a00 */
[----:B------:R-:W5:Y:S04]  /*25e0*/  LDL.64 R24, [R1+0x38] ;  /* 0x0000380001187983 */ /* 0x000f680000100a00 */
[----:B------:R-:W5:Y:S04]  /*25f0*/  LDL.64 R26, [R1+0x30] ;  /* 0x00003000011a7983 */ /* 0x000f680000100a00 */
[----:B------:R-:W5:Y:S04]  /*2600*/  LDL.64 R28, [R1+0x20] ;  /* 0x00002000011c7983 */ /* 0x000f680000100a00 */
[----:B------:R-:W5:Y:S04]  /*2610*/  LDL.64 R48, [R1+0x28] ;  /* 0x0000280001307983 */ /* 0x000f680000100a00 */
[----:B------:R-:W5:Y:S04]  /*2620*/  LDL.64 R46, [R1+0x18] ;  /* 0x00001800012e7983 */ /* 0x000f680000100a00 */
[----:B------:R-:W5:Y:S01]  /*2630*/  LDL.64 R44, [R1+0x8] ;  /* 0x00000800012c7983 */ /* 0x000f620000100a00 */
[----:B------:R-:W-:-:S04]  /*2640*/  IMAD.WIDE R34, R7, 0x2, R248 ;  /* 0x0000000207227825 */ /* 0x000fc800078e02f8 */
[C---:B------:R-:W-:Y:S02]  /*2650*/  IMAD.WIDE R36, R7.reuse, 0x2, R244 ;  /* 0x0000000207247825 */ /* 0x040fe400078e02f4 */
[----:B------:R-:W5:Y:S04]  /*2660*/  LDG.E.U16 R34, [R34.64] ;  /* 0x0000000422227981 */ /* 0x000f68000c1e1500 */
[----:B------:R0:W5:Y:S01]  /*2670*/  LDG.E.U16 R36, [R36.64] ;  /* 0x0000000424247981 */ /* 0x000162000c1e1500 */
[----:B--2---:R-:W-:-:S04]  /*2680*/  IMAD.WIDE R12, R7, 0x2, R12 ;  /* 0x00000002070c7825 */ /* 0x004fc800078e020c */
[C---:B---3--:R-:W-:Y:S01]  /*2690*/  IMAD.WIDE R20, R7.reuse, 0x2, R20 ;  /* 0x0000000207147825 */ /* 0x048fe200078e0214 */
[----:B------:R1:W2:Y:S03]  /*26a0*/  LDG.E.U16 R14, [R12.64] ;  /* 0x000000040c0e7981 */ /* 0x0002a6000c1e1500 */
[C---:B----4-:R-:W-:Y:S01]  /*26b0*/  IMAD.WIDE R22, R7.reuse, 0x2, R22 ;  /* 0x0000000207167825 */ /* 0x050fe200078e0216 */
[----:B------:R3:W4:Y:S03]  /*26c0*/  LDG.E.U16 R11, [R20.64] ;  /* 0x00000004140b7981 */ /* 0x000726000c1e1500 */
[C---:B-----5:R-:W-:Y:S01]  /*26d0*/  IMAD.WIDE R30, R7.reuse, 0x2, R30 ;  /* 0x00000002071e7825 */ /* 0x060fe200078e021e */
[----:B------:R5:W4:Y:S03]  /*26e0*/  LDG.E.U16 R38, [R22.64] ;  /* 0x0000000416267981 */ /* 0x000b26000c1e1500 */
[----:B------:R-:W-:-:S02]  /*26f0*/  IMAD.WIDE R32, R7, 0x2, R32 ;  /* 0x0000000207207825 */ /* 0x000fc400078e0220 */
[----:B------:R0:W4:Y:S02]  /*2700*/  LDG.E.U16 R30, [R30.64] ;  /* 0x000000041e1e7981 */ /* 0x000124000c1e1500 */
[C---:B------:R-:W-:Y:S02]  /*2710*/  IMAD.WIDE R24, R7.reuse, 0x2, R24 ;  /* 0x0000000207187825 */ /* 0x040fe400078e0218 */
[----:B------:R0:W4:Y:S02]  /*2720*/  LDG.E.U16 R32, [R32.64] ;  /* 0x0000000420207981 */ /* 0x000124000c1e1500 */
[C---:B------:R-:W-:Y:S02]  /*2730*/  IMAD.WIDE R26, R7.reuse, 0x2, R26 ;  /* 0x00000002071a7825 */ /* 0x040fe400078e021a */
[----:B------:R0:W4:Y:S02]  /*2740*/  LDG.E.U16 R19, [R24.64] ;  /* 0x0000000418137981 */ /* 0x000124000c1e1500 */
[----:B------:R-:W-:-:S02]  /*2750*/  IMAD.WIDE R28, R7, 0x2, R28 ;  /* 0x00000002071c7825 */ /* 0x000fc400078e021c */
[----:B------:R0:W4:Y:S02]  /*2760*/  LDG.E.U16 R40, [R26.64] ;  /* 0x000000041a287981 */ /* 0x000124000c1e1500 */
[C---:B-1----:R-:W-:Y:S02]  /*2770*/  IMAD.WIDE R12, R7.reuse, 0x2, R48 ;  /* 0x00000002070c7825 */ /* 0x042fe400078e0230 */
[----:B------:R1:W4:Y:S02]  /*2780*/  LDG.E.U16 R42, [R28.64] ;  /* 0x000000041c2a7981 */ /* 0x000324000c1e1500 */
[C---:B---3--:R-:W-:Y:S02]  /*2790*/  IMAD.WIDE R20, R7.reuse, 0x2, R46 ;  /* 0x0000000207147825 */ /* 0x048fe400078e022e */
[----:B------:R3:W4:Y:S02]  /*27a0*/  LDG.E.U16 R39, [R12.64] ;  /* 0x000000040c277981 */ /* 0x000724000c1e1500 */
[----:B-----5:R-:W-:-:S02]  /*27b0*/  IMAD.WIDE R22, R7, 0x2, R44 ;  /* 0x0000000207167825 */ /* 0x020fc400078e022c */
[----:B------:R5:W4:Y:S02]  /*27c0*/  LDG.E.U16 R41, [R20.64] ;  /* 0x0000000414297981 */ /* 0x000b24000c1e1500 */
[C---:B0-----:R-:W-:Y:S02]  /*27d0*/  IMAD.WIDE R24, R7.reuse, 0x2, R250 ;  /* 0x0000000207187825 */ /* 0x041fe400078e02fa */
[----:B------:R0:W4:Y:S02]  /*27e0*/  LDG.E.U16 R31, [R22.64] ;  /* 0x00000004161f7981 */ /* 0x000124000c1e1500 */
[C---:B------:R-:W-:Y:S02]  /*27f0*/  IMAD.WIDE R26, R7.reuse, 0x2, R246 ;  /* 0x00000002071a7825 */ /* 0x040fe400078e02f6 */
[----:B------:R-:W4:Y:S02]  /*2800*/  LDG.E.U16 R33, [R24.64] ;  /* 0x0000000418217981 */ /* 0x000f24000c1e1500 */
[----:B-1----:R-:W-:-:S02]  /*2810*/  IMAD.WIDE R28, R7, 0x2, R242 ;  /* 0x00000002071c7825 */ /* 0x002fc400078e02f2 */
[----:B------:R-:W4:Y:S04]  /*2820*/  LDG.E.U16 R26, [R26.64] ;  /* 0x000000041a1a7981 */ /* 0x000f28000c1e1500 */
[----:B------:R1:W4:Y:S04]  /*2830*/  LDG.E.U16 R37, [R28.64] ;  /* 0x000000041c257981 */ /* 0x000328000c1e1500 */
[----:B------:R-:W-:Y:S01]  /*2840*/  BAR.SYNC.DEFER_BLOCKING 0x0 ;  /* 0x0000000000007b1d */ /* 0x000fe20000010000 */
[----:B------:R-:W-:-:S05]  /*2850*/  LOP3.LUT R132, R5, 0x40, RZ, 0x3c, !PT ;  /* 0x0000004005847812 */ /* 0x000fca00078e3cff */
[----:B------:R0:W-:Y:S04]  /*2860*/  STS.U16 [R5+0x9800], R34 ;  /* 0x0098002205007388 */ /* 0x0001e80000000400 */
[----:B------:R-:W-:Y:S01]  /*2870*/  STS.U16 [R5+0x9c00], R36 ;  /* 0x009c002405007388 */ /* 0x000fe20000000400 */
[----:B-----5:R-:W-:-:S04]  /*2880*/  IMAD.WIDE R20, R8, 0x2, R238 ;  /* 0x0000000208147825 */ /* 0x020fc800078e02ee */
[----:B---3--:R-:W-:-:S04]  /*2890*/  IMAD.WIDE R12, R8, 0x2, R240 ;  /* 0x00000002080c7825 */ /* 0x008fc800078e02f0 */
[----:B0-----:R-:W-:-:S04]  /*28a0*/  IMAD.WIDE R22, R8, 0x2, R236 ;  /* 0x0000000208167825 */ /* 0x001fc800078e02ec */
[----:B------:R-:W-:-:S04]  /*28b0*/  IMAD.WIDE R46, R8, 0x2, R212 ;  /* 0x00000002082e7825 */ /* 0x000fc800078e02d4 */
[----:B-1----:R-:W-:-:S04]  /*28c0*/  IMAD.WIDE R28, R8, 0x2, R234 ;  /* 0x00000002081c7825 */ /* 0x002fc800078e02ea */
[C---:B------:R-:W-:Y:S01]  /*28d0*/  IMAD.WIDE R34, R8.reuse, 0x2, R228 ;  /* 0x0000000208227825 */ /* 0x040fe200078e02e4 */
[----:B--2---:R-:W-:Y:S04]  /*28e0*/  STS.U16 [R5+0x8000], R14 ;  /* 0x0080000e05007388 */ /* 0x004fe80000000400 */
[----:B----4-:R-:W-:Y:S04]  /*28f0*/  STS.U16 [R5+0x8400], R38 ;  /* 0x0084002605007388 */ /* 0x010fe80000000400 */
        /* <DEDUP_REMOVED lines=10> */
[----:B------:R-:W-:Y:S04]  /*29a0*/  STS.U16 [R132+0x9a00], R26 ;  /* 0x009a001a84007388 */ /* 0x000fe80000000400 */
[----:B------:R1:W-:Y:S04]  /*29b0*/  STS.U16 [R132+0x9e00], R37 ;  /* 0x009e002584007388 */ /* 0x0003e80000000400 */
[----:B------:R-:W-:Y:S01]  /*29c0*/  BAR.SYNC.DEFER_BLOCKING 0x0 ;  /* 0x0000000000007b1d */ /* 0x000fe20000010000 */
[----:B0-----:R-:W-:-:S04]  /*29d0*/  IMAD.WIDE R30, R8, 0x2, R232 ;  /* 0x00000002081e7825 */ /* 0x001fc800078e02e8 */
[----:B------:R-:W-:-:S04]  /*29e0*/  IMAD.WIDE R38, R8, 0x2, R216 ;  /* 0x0000000208267825 */ /* 0x000fc800078e02d8 */
[----:B-1----:R-:W-:-:S04]  /*29f0*/  IMAD.WIDE R36, R8, 0x2, R220 ;  /* 0x0000000208247825 */ /* 0x002fc800078e02dc */
[C---:B------:R-:W-:Y:S01]  /*2a00*/  IMAD.WIDE R32, R8.reuse, 0x2, R230 ;  /* 0x0000000208207825 */ /* 0x040fe200078e02e6 */
[----:B------:R0:W2:Y:S04]  /*2a10*/  LDG.E.U16 R25, [R20.64] ;  /* 0x0000000414197981 */ /* 0x0000a8000c1e1500 */
[----:B------:R1:W3:Y:S04]  /*2a20*/  LDG.E.U16 R24, [R12.64] ;  /* 0x000000040c187981 */ /* 0x0002e8000c1e1500 */
[----:B------:R4:W5:Y:S01]  /*2a30*/  LDG.E.U16 R26, [R22.64] ;  /* 0x00000004161a7981 */ /* 0x000962000c1e1500 */
[----:B0-----:R-:W-:-:S03]  /*2a40*/  IMAD.WIDE R20, R8, 0x2, R224 ;  /* 0x0000000208147825 */ /* 0x001fc600078e02e0 */
[----:B------:R0:W2:Y:S01]  /*2a50*/  LDG.E.U16 R27, [R28.64] ;  /* 0x000000041c1b7981 */ /* 0x0000a2000c1e1500 */
[----:B-1----:R-:W-:-:S03]  /*2a60*/  IMAD.WIDE R12, R8, 0x2, R226 ;  /* 0x00000002080c7825 */ /* 0x002fc600078e02e2 */
[----:B------:R1:W2:Y:S01]  /*2a70*/  LDG.E.U16 R40, [R30.64] ;  /* 0x000000041e287981 */ /* 0x0002a2000c1e1500 */
[----:B----4-:R-:W-:-:S03]  /*2a80*/  IMAD.WIDE R22, R8, 0x2, R222 ;  /* 0x0000000208167825 */ /* 0x010fc600078e02de */
[----:B------:R4:W2:Y:S01]  /*2a90*/  LDG.E.U16 R42, [R34.64] ;  /* 0x00000004222a7981 */ /* 0x0008a2000c1e1500 */
[----:B0-----:R-:W-:-:S03]  /*2aa0*/  IMAD.WIDE R28, R8, 0x2, R218 ;  /* 0x00000002081c7825 */ /* 0x001fc600078e02da */
[----:B------:R0:W2:Y:S01]  /*2ab0*/  LDG.E.U16 R43, [R20.64] ;  /* 0x00000004142b7981 */ /* 0x0000a2000c1e1500 */
[----:B-1----:R-:W-:-:S03]  /*2ac0*/  IMAD.WIDE R30, R8, 0x2, R214 ;  /* 0x00000002081e7825 */ /* 0x002fc600078e02d6 */
[----:B------:R1:W2:Y:S04]  /*2ad0*/  LDG.E.U16 R44, [R36.64] ;  /* 0x00000004242c7981 */ /* 0x0002a8000c1e1500 */
[----:B------:R1:W2:Y:S04]  /*2ae0*/  LDG.E.U16 R45, [R38.64] ;  /* 0x00000004262d7981 */ /* 0x0002a8000c1e1500 */
[----:B------:R-:W2:Y:S04]  /*2af0*/  LDG.E.U16 R46, [R46.64] ;  /* 0x000000042e2e7981 */ /* 0x000ea8000c1e1500 */
[----:B------:R0:W2:Y:S04]  /*2b00*/  LDG.E.U16 R41, [R32.64] ;  /* 0x0000000420297981 */ /* 0x0000a8000c1e1500 */
[----:B------:R1:W2:Y:S04]  /*2b10*/  LDG.E.U16 R13, [R12.64] ;  /* 0x000000040c0d7981 */ /* 0x0002a8000c1e1500 */
[----:B------:R1:W2:Y:S01]  /*2b20*/  LDG.E.U16 R14, [R22.64] ;  /* 0x00000004160e7981 */ /* 0x0002a2000c1e1500 */
[----:B0-----:R-:W-:-:S03]  /*2b30*/  IMAD.WIDE R32, R8, 0x2, R164 ;  /* 0x0000000208207825 */ /* 0x001fc600078e02a4 */
[----:B------:R0:W2:Y:S04]  /*2b40*/  LDG.E.U16 R19, [R28.64] ;  /* 0x000000041c137981 */ /* 0x0000a8000c1e1500 */
[----:B------:R0:W2:Y:S04]  /*2b50*/  LDG.E.U16 R11, [R30.64] ;  /* 0x000000041e0b7981 */ /* 0x0000a8000c1e1500 */
[----:B-1----:R4:W2:Y:S04]  /*2b60*/  LDG.E.U16 R12, [R32.64] ;  /* 0x00000004200c7981 */ /* 0x0028a8000c1e1500 */
[----:B------:R-:W-:Y:S04]  /*2b70*/  LDSM.16.MT88.4 R208, [R6] ;  /* 0x0000000006d0783b */ /* 0x000fe80000004200 */
[----:B------:R-:W1:Y:S04]  /*2b80*/  LDSM.16.M88.4 R184, [R10+0x8000] ;  /* 0x008000000ab8783b */ /* 0x000e680000000200 */
[----:B------:R-:W1:Y:S04]  /*2b90*/  LDSM.16.M88.4 R180, [R10+0x8400] ;  /* 0x008400000ab4783b */ /* 0x000e680000000200 */
[----:B------:R-:W1:Y:S04]  /*2ba0*/  LDSM.16.M88.4 R176, [R10+0x8800] ;  /* 0x008800000ab0783b */ /* 0x000e680000000200 */
[----:B------:R-:W-:Y:S04]  /*2bb0*/  LDSM.16.M88.4 R168, [R10+0x8c00] ;  /* 0x008c00000aa8783b */ /* 0x000fe80000000200 */
[----:B------:R-:W-:Y:S04]  /*2bc0*/  LDSM.16.M88.4 R144, [R10+0x9000] ;  /* 0x009000000a90783b */ /* 0x000fe80000000200 */
[----:B------:R-:W-:Y:S04]  /*2bd0*/  LDSM.16.M88.4 R140, [R10+0x9400] ;  /* 0x009400000a8c783b */ /* 0x000fe80000000200 */
[----:B------:R-:W-:Y:S04]  /*2be0*/  LDSM.16.M88.4 R124, [R10+0x9800] ;  /* 0x009800000a7c783b */ /* 0x000fe80000000200 */
[----:B------:R-:W-:Y:S04]  /*2bf0*/  LDSM.16.M88.4 R196, [R10+0x9c00] ;  /* 0x009c00000ac4783b */ /* 0x000fe80000000200 */
[----:B------:R-:W1:Y:S04]  /*2c00*/  LDSM.16.MT88.4 R204, [R6+0x2000] ;  /* 0x0020000006cc783b */ /* 0x000e680000004200 */
[----:B------:R-:W-:Y:S04]  /*2c10*/  LDSM.16.MT88.4 R188, [R6+0x4000] ;  /* 0x0040000006bc783b */ /* 0x000fe80000004200 */
[----:B0-----:R-:W-:Y:S04]  /*2c20*/  LDSM.16.MT88.4 R28, [R6+0x6000] ;  /* 0x00600000061c783b */ /* 0x001fe80000004200 */
[----:B------:R-:W-:Y:S04]  /*2c30*/  LDSM.16.MT88.4 R192, [R6+0x100] ;  /* 0x0001000006c0783b */ /* 0x000fe80000004200 */
[----:B------:R-:W-:Y:S04]  /*2c40*/  LDSM.16.MT88.4 R200, [R6+0x2100] ;  /* 0x0021000006c8783b */ /* 0x000fe80000004200 */
[----:B------:R-:W-:Y:S04]  /*2c50*/  LDSM.16.MT88.4 R104, [R6+0x4100] ;  /* 0x004100000668783b */ /* 0x000fe80000004200 */
[----:B----4-:R-:W-:Y:S04]  /*2c60*/  LDSM.16.MT88.4 R32, [R6+0x6100] ;  /* 0x006100000620783b */ /* 0x010fe80000004200 */
[----:B------:R-:W0:Y:S04]  /*2c70*/  LDSM.16.M88.4 R64, [R252+0x8000] ;  /* 0x00800000fc40783b */ /* 0x000e280000000200 */
[----:B------:R-:W4:Y:S04]  /*2c80*/  LDSM.16.M88.4 R172, [R252+0x8400] ;  /* 0x00840000fcac783b */ /* 0x000f280000000200 */
[----:B------:R-:W0:Y:S04]  /*2c90*/  LDSM.16.M88.4 R156, [R252+0x8800] ;  /* 0x00880000fc9c783b */ /* 0x000e280000000200 */
[----:B------:R-:W0:Y:S04]  /*2ca0*/  LDSM.16.M88.4 R20, [R252+0x8c00] ;  /* 0x008c0000fc14783b */ /* 0x000e280000000200 */
[----:B------:R-:W0:Y:S04]  /*2cb0*/  LDSM.16.M88.4 R52, [R252+0x9000] ;  /* 0x00900000fc34783b */ /* 0x000e280000000200 */
[----:B------:R-:W0:Y:S04]  /*2cc0*/  LDSM.16.M88.4 R48, [R252+0x9400] ;  /* 0x00940000fc30783b */ /* 0x000e280000000200 */
[----:B------:R-:W0:Y:S04]  /*2cd0*/  LDSM.16.M88.4 R36, [R252+0x9800] ;  /* 0x00980000fc24783b */ /* 0x000e280000000200 */
[----:B------:R-:W0:Y:S04]  /*2ce0*/  LDSM.16.M88.4 R100, [R252+0x9c00] ;  /* 0x009c0000fc64783b */ /* 0x000e280000000200 */
[----:B------:R-:W-:Y:S01]  /*2cf0*/  BAR.SYNC.DEFER_BLOCKING 0x0 ;  /* 0x0000000000007b1d */ /* 0x000fe20000010000 */
[C---:B-1----:R-:W-:Y:S08]  /*2d00*/  HMMA.16816.F32.BF16 R72, R208.reuse, R184, RZ ;  /* 0x000000b8d048723c */ /* 0x042ff000000418ff */
[C---:B------:R-:W-:Y:S08]  /*2d10*/  HMMA.16816.F32.BF16 R68, R208.reuse, R180, RZ ;  /* 0x000000b4d044723c */ /* 0x040ff000000418ff */
[----:B------:R-:W-:Y:S08]  /*2d20*/  HMMA.16816.F32.BF16 R160, R208, R176, RZ ;  /* 0x000000b0d0a0723c */ /* 0x000ff000000418ff */
[C---:B------:R-:W-:Y:S08]  /*2d30*/  HMMA.16816.F32.BF16 R72, R204.reuse, R186, R72 ;  /* 0x000000bacc48723c */ /* 0x040ff00000041848 */
[C---:B------:R-:W-:Y:S08]  /*2d40*/  HMMA.16816.F32.BF16 R68, R204.reuse, R182, R68 ;  /* 0x000000b6cc44723c */ /* 0x040ff00000041844 */
[----:B------:R-:W-:Y:S08]  /*2d50*/  HMMA.16816.F32.BF16 R160, R204, R178, R160 ;  /* 0x000000b2cca0723c */ /* 0x000ff000000418a0 */
[C---:B0-----:R-:W-:Y:S08]  /*2d60*/  HMMA.16816.F32.BF16 R72, R188.reuse, R64, R72 ;  /* 0x00000040bc48723c */ /* 0x041ff00000041848 */
[C---:B----4-:R-:W-:Y:S08]  /*2d70*/  HMMA.16816.F32.BF16 R68, R188.reuse, R172, R68 ;  /* 0x000000acbc44723c */ /* 0x050ff00000041844 */
[----:B------:R-:W-:Y:S01]  /*2d80*/  HMMA.16816.F32.BF16 R160, R188, R156, R160 ;  /* 0x0000009cbca0723c */ /* 0x000fe200000418a0 */
[----:B---3--:R-:W-:Y:S04]  /*2d90*/  STS.U16 [R5+0x8000], R24 ;  /* 0x0080001805007388 */ /* 0x008fe80000000400 */
[----:B-----5:R-:W-:Y:S04]  /*2da0*/  STS.U16 [R5+0x8400], R26 ;  /* 0x0084001a05007388 */ /* 0x020fe80000000400 */
[----:B--2---:R-:W-:Y:S04]  /*2db0*/  STS.U16 [R5+0x8800], R40 ;  /* 0x0088002805007388 */ /* 0x004fe80000000400 */
[----:B------:R-:W-:Y:S04]  /*2dc0*/  STS.U16 [R5+0x8c00], R42 ;  /* 0x008c002a05007388 */ /* 0x000fe80000000400 */
[----:B------:R-:W-:Y:S04]  /*2dd0*/  STS.U16 [R5+0x9000], R43 ;  /* 0x0090002b05007388 */ /* 0x000fe80000000400 */
[----:B------:R-:W-:Y:S04]  /*2de0*/  STS.U16 [R5+0x9400], R44 ;  /* 0x0094002c05007388 */ /* 0x000fe80000000400 */
[----:B------:R-:W-:Y:S04]  /*2df0*/  STS.U16 [R5+0x9800], R45 ;  /* 0x0098002d05007388 */ /* 0x000fe80000000400 */
[----:B------:R-:W-:Y:S04]  /*2e00*/  STS.U16 [R5+0x9c00], R46 ;  /* 0x009c002e05007388 */ /* 0x000fe80000000400 */
[----:B------:R-:W-:Y:S04]  /*2e10*/  STS.U16 [R132+0x8200], R25 ;  /* 0x0082001984007388 */ /* 0x000fe80000000400 */
[----:B------:R0:W-:Y:S04]  /*2e20*/  STS.U16 [R132+0x8600], R27 ;  /* 0x0086001b84007388 */ /* 0x0001e80000000400 */
[----:B------:R1:W-:Y:S04]  /*2e30*/  STS.U16 [R132+0x8a00], R41 ;  /* 0x008a002984007388 */ /* 0x0003e80000000400 */
[----:B------:R-:W-:Y:S04]  /*2e40*/  STS.U16 [R132+0x8e00], R13 ;  /* 0x008e000d84007388 */ /* 0x000fe80000000400 */
[----:B------:R-:W-:Y:S01]  /*2e50*/  STS.U16 [R132+0x9200], R14 ;  /* 0x0092000e84007388 */ /* 0x000fe20000000400 */
[C---:B0-----:R-:W-:Y:S03]  /*2e60*/  HMMA.16816.F32.BF16 R24, R208.reuse, R144, RZ ;  /* 0x00000090d018723c */ /* 0x041fe600000418ff */
[----:B------:R-:W-:Y:S04]  /*2e70*/  STS.U16 [R132+0x9600], R19 ;  /* 0x0096001384007388 */ /* 0x000fe80000000400 */
[----:B------:R-:W-:Y:S01]  /*2e80*/  STS.U16 [R132+0x9a00], R11 ;  /* 0x009a000b84007388 */ /* 0x000fe20000000400 */
[C---:B------:R-:W-:Y:S03]  /*2e90*/  HMMA.16816.F32.BF16 R44, R208.reuse, R140, RZ ;  /* 0x0000008cd02c723c */ /* 0x040fe600000418ff */
[----:B------:R0:W-:Y:S05]  /*2ea0*/  STS.U16 [R132+0x9e00], R12 ;  /* 0x009e000c84007388 */ /* 0x0001ea0000000400 */
[C---:B-1----:R-:W-:Y:S08]  /*2eb0*/  HMMA.16816.F32.BF16 R40, R208.reuse, R124, RZ ;  /* 0x0000007cd028723c */ /* 0x042ff000000418ff */
[C---:B0-----:R-:W-:Y:S08]  /*2ec0*/  HMMA.16816.F32.BF16 R132, R208.reuse, R168, RZ ;  /* 0x000000a8d084723c */ /* 0x041ff000000418ff */
[----:B------:R-:W-:Y:S08]  /*2ed0*/  HMMA.16816.F32.BF16 R208, R208, R196, RZ ;  /* 0x000000c4d0d0723c */ /* 0x000ff000000418ff */
[C---:B------:R-:W-:Y:S08]  /*2ee0*/  HMMA.16816.F32.BF16 R24, R204.reuse, R146, R24 ;  /* 0x00000092cc18723c */ /* 0x040ff00000041818 */
[C---:B------:R-:W-:Y:S08]  /*2ef0*/  HMMA.16816.F32.BF16 R132, R204.reuse, R170, R132 ;  /* 0x000000aacc84723c */ /* 0x040ff00000041884 */
[C---:B------:R-:W-:Y:S08]  /*2f00*/  HMMA.16816.F32.BF16 R44, R204.reuse, R142, R44 ;  /* 0x0000008ecc2c723c */ /* 0x040ff0000004182c */
[C---:B------:R-:W-:Y:S08]  /*2f10*/  HMMA.16816.F32.BF16 R40, R204.reuse, R126, R40 ;  /* 0x0000007ecc28723c */ /* 0x040ff00000041828 */
[----:B------:R-:W-:Y:S08]  /*2f20*/  HMMA.16816.F32.BF16 R204, R204, R198, R208 ;  /* 0x000000c6cccc723c */ /* 0x000ff000000418d0 */
[C---:B------:R-:W-:Y:S08]  /*2f30*/  HMMA.16816.F32.BF16 R132, R188.reuse, R20, R132 ;  /* 0x00000014bc84723c */ /* 0x040ff00000041884 */
[C---:B------:R-:W-:Y:S08]  /*2f40*/  HMMA.16816.F32.BF16 R24, R188.reuse, R52, R24 ;  /* 0x00000034bc18723c */ /* 0x040ff00000041818 */
[C---:B------:R-:W-:Y:S08]  /*2f50*/  HMMA.16816.F32.BF16 R44, R188.reuse, R48, R44 ;  /* 0x00000030bc2c723c */ /* 0x040ff0000004182c */
[C---:B------:R-:W-:Y:S08]  /*2f60*/  HMMA.16816.F32.BF16 R40, R188.reuse, R36, R40 ;  /* 0x00000024bc28723c */ /* 0x040ff00000041828 */
[----:B------:R-:W-:Y:S08]  /*2f70*/  HMMA.16816.F32.BF16 R188, R188, R100, R204 ;  /* 0x00000064bcbc723c */ /* 0x000ff000000418cc */
[C---:B------:R-:W-:Y:S08]  /*2f80*/  HMMA.16816.F32.BF16 R204, R192.reuse, R184, RZ ;  /* 0x000000b8c0cc723c */ /* 0x040ff000000418ff */
[----:B------:R-:W-:Y:S11]  /*2f90*/  HMMA.16816.F32.BF16 R208, R192, R180, RZ ;  /* 0x000000b4c0d0723c */ /* 0x000ff600000418ff */
[----:B------:R-:W-:Y:S05]  /*2fa0*/  @!UPT UIADD3 URZ, URZ, URZ, URZ ;  /* 0x0000003f3f3ff290 */ /* 0x000fea000fffe03f */
[----:B------:R-:W-:Y:S08]  /*2fb0*/  HMMA.16816.F32.BF16 R184, R200, R186, R204 ;  /* 0x000000bac8b8723c */ /* 0x000ff000000418cc */
[----:B------:R-:W-:Y:S08]  /*2fc0*/  HMMA.16816.F32.BF16 R204, R192, R176, RZ ;  /* 0x000000b0c0cc723c */ /* 0x000ff000000418ff */
[----:B------:R-:W-:Y:S08]  /*2fd0*/  HMMA.16816.F32.BF16 R180, R200, R182, R208 ;  /* 0x000000b6c8b4723c */ /* 0x000ff000000418d0 */
[----:B------:R-:W-:Y:S08]  /*2fe0*/  HMMA.16816.F32.BF16 R208, R192, R168, RZ ;  /* 0x000000a8c0d0723c */ /* 0x000ff000000418ff */
[----:B------:R-:W-:Y:S08]  /*2ff0*/  HMMA.16816.F32.BF16 R176, R200, R178, R204 ;  /* 0x000000b2c8b0723c */ /* 0x000ff000000418cc */
[----:B------:R-:W-:Y:S08]  /*3000*/  HMMA.16816.F32.BF16 R204, R192, R144, RZ ;  /* 0x00000090c0cc723c */ /* 0x000ff000000418ff */
[----:B------:R-:W-:Y:S08]  /*3010*/  HMMA.16816.F32.BF16 R168, R200, R170, R208 ;  /* 0x000000aac8a8723c */ /* 0x000ff000000418d0 */
[----:B------:R-:W-:Y:S08]  /*3020*/  HMMA.16816.F32.BF16 R208, R192, R140, RZ ;  /* 0x0000008cc0d0723c */ /* 0x000ff000000418ff */
[----:B------:R-:W-:Y:S08]  /*3030*/  HMMA.16816.F32.BF16 R144, R200, R146, R204 ;  /* 0x00000092c890723c */ /* 0x000ff000000418cc */
[C---:B------:R-:W-:Y:S08]  /*3040*/  HMMA.16816.F32.BF16 R204, R192.reuse, R124, RZ ;  /* 0x0000007cc0cc723c */ /* 0x040ff000000418ff */
[----:B------:R-:W-:Y:S08]  /*3050*/  HMMA.16816.F32.BF16 R192, R192, R196, RZ ;  /* 0x000000c4c0c0723c */ /* 0x000ff000000418ff */
[C---:B------:R-:W-:Y:S08]  /*3060*/  HMMA.16816.F32.BF16 R72, R28.reuse, R66, R72 ;  /* 0x000000421c48723c */ /* 0x040ff00000041848 */
[----:B------:R-:W-:Y:S08]  /*3070*/  HMMA.16816.F32.BF16 R68, R28, R174, R68 ;  /* 0x000000ae1c44723c */ /* 0x000ff00000041844 */
[C---:B------:R-:W-:Y:S08]  /*3080*/  HMMA.16816.F32.BF16 R140, R200.reuse, R142, R208 ;  /* 0x0000008ec88c723c */ /* 0x040ff000000418d0 */
[C---:B------:R-:W-:Y:S08]  /*3090*/  HMMA.16816.F32.BF16 R124, R200.reuse, R126, R204 ;  /* 0x0000007ec87c723c */ /* 0x040ff000000418cc */
[----:B------:R-:W-:Y:S08]  /*30a0*/  HMMA.16816.F32.BF16 R192, R200, R198, R192 ;  /* 0x000000c6c8c0723c */ /* 0x000ff000000418c0 */
[----:B------:R-:W-:Y:S08]  /*30b0*/  HMMA.16816.F32.BF16 R160, R28, R158, R160 ;  /* 0x0000009e1ca0723c */ /* 0x000ff000000418a0 */
[----:B------:R-:W-:Y:S01]  /*30c0*/  HMMA.16816.F32.BF16 R184, R104, R64, R184 ;  /* 0x0000004068b8723c */ /* 0x000fe200000418b8 */
[----:B------:R-:W-:-:S02]  /*30d0*/  FMUL R11, R72, c[0x0][0x188] ;  /* 0x00006200480b7a20 */ /* 0x000fc40000400000 */
[----:B------:R-:W-:-:S05]  /*30e0*/  FMUL R12, R73, c[0x0][0x188] ;  /* 0x00006200490c7a20 */ /* 0x000fca0000400000 */
[----:B------:R-:W-:Y:S01]  /*30f0*/  HMMA.16816.F32.BF16 R132, R28, R22, R132 ;  /* 0x000000161c84723c */ /* 0x000fe20000041884 */
[----:B------:R-:W-:Y:S01]  /*3100*/  FMUL R13, R68, c[0x0][0x188] ;  /* 0x00006200440d7a20 */ /* 0x000fe20000400000 */
[----:B------:R-:W-:Y:S01]  /*3110*/  FMNMX R12, R11, R12, !PT ;  /* 0x0000000c0b0c7209 */ /* 0x000fe20007800000 */
[----:B------:R-:W-:-:S05]  /*3120*/  FMUL R11, R69, c[0x0][0x188] ;  /* 0x00006200450b7a20 */ /* 0x000fca0000400000 */
[----:B------:R-:W-:Y:S01]  /*3130*/  HMMA.16816.F32.BF16 R180, R104, R172, R180 ;  /* 0x000000ac68b4723c */ /* 0x000fe200000418b4 */
[----:B------:R-:W-:-:S07]  /*3140*/  FMNMX R12, R13, R12, !PT ;  /* 0x0000000c0d0c7209 */ /* 0x000fce0007800000 */
[----:B------:R-:W-:Y:S01]  /*3150*/  HMMA.16816.F32.BF16 R24, R28, R54, R24 ;  /* 0x000000361c18723c */ /* 0x000fe20000041818 */
[----:B------:R-:W-:-:S07]  /*3160*/  FMUL R13, R160, c[0x0][0x188] ;  /* 0x00006200a00d7a20 */ /* 0x000fce0000400000 */
[C---:B------:R-:W-:Y:S08]  /*3170*/  HMMA.16816.F32.BF16 R176, R104.reuse, R156, R176 ;  /* 0x0000009c68b0723c */ /* 0x040ff000000418b0 */
[C---:B------:R-:W-:Y:S08]  /*3180*/  HMMA.16816.F32.BF16 R168, R104.reuse, R20, R168 ;  /* 0x0000001468a8723c */ /* 0x040ff000000418a8 */
[C---:B------:R-:W-:Y:S08]  /*3190*/  HMMA.16816.F32.BF16 R144, R104.reuse, R52, R144 ;  /* 0x000000346890723c */ /* 0x040ff00000041890 */
[C---:B------:R-:W-:Y:S08]  /*31a0*/  HMMA.16816.F32.BF16 R140, R104.reuse, R48, R140 ;  /* 0x00000030688c723c */ /* 0x040ff0000004188c */
[C---:B------:R-:W-:Y:S08]  /*31b0*/  HMMA.16816.F32.BF16 R124, R104.reuse, R36, R124 ;  /* 0x00000024687c723c */ /* 0x040ff0000004187c */
[----:B------:R-:W-:Y:S01]  /*31c0*/  HMMA.16816.F32.BF16 R104, R104, R100, R192 ;  /* 0x000000646868723c */ /* 0x000fe200000418c0 */
[----:B------:R-:W-:Y:S01]  /*31d0*/  FMNMX R36, R11, R12, !PT ;  /* 0x0000000c0b247209 */ /* 0x000fe20007800000 */
[----:B------:R-:W-:-:S02]  /*31e0*/  FMUL R11, R74, c[0x0][0x188] ;  /* 0x000062004a0b7a20 */ /* 0x000fc40000400000 */
[----:B------:R-:W-:-:S04]  /*31f0*/  FMUL R12, R75, c[0x0][0x188] ;  /* 0x000062004b0c7a20 */ /* 0x000fc80000400000 */
[----:B------:R-:W-:Y:S01]  /*3200*/  HMMA.16816.F32.BF16 R64, R32, R66, R184 ;  /* 0x000000422040723c */ /* 0x000fe200000418b8 */
[----:B------:R-:W-:Y:S01]  /*3210*/  FMUL R14, R161, c[0x0][0x188] ;  /* 0x00006200a10e7a20 */ /* 0x000fe20000400000 */
[----:B------:R-:W-:Y:S01]  /*3220*/  FMNMX R19, R13, R36, !PT ;  /* 0x000000240d137209 */ /* 0x000fe20007800000 */
[----:B------:R-:W-:-:S05]  /*3230*/  FMUL R13, R70, c[0x0][0x188] ;  /* 0x00006200460d7a20 */ /* 0x000fca0000400000 */
[C---:B------:R-:W-:Y:S01]  /*3240*/  HMMA.16816.F32.BF16 R44, R28.reuse, R50, R44 ;  /* 0x000000321c2c723c */ /* 0x040fe2000004182c */
[----:B------:R-:W-:Y:S01]  /*3250*/  FMNMX R36, R11, R12, !PT ;  /* 0x0000000c0b247209 */ /* 0x000fe20007800000 */
[----:B------:R-:W-:Y:S01]  /*3260*/  FMUL R12, R132, c[0x0][0x188] ;  /* 0x00006200840c7a20 */ /* 0x000fe20000400000 */
[----:B------:R-:W-:Y:S02]  /*3270*/  FMNMX R19, R14, R19, !PT ;  /* 0x000000130e137209 */ /* 0x000fe40007800000 */
[----:B------:R-:W-:Y:S01]  /*3280*/  FMNMX R14, R13, R36, !PT ;  /* 0x000000240d0e7209 */ /* 0x000fe20007800000 */
[----:B------:R-:W-:Y:S01]  /*3290*/  FMUL R13, R133, c[0x0][0x188] ;  /* 0x00006200850d7a20 */ /* 0x000fe20000400000 */
[----:B------:R-:W-:Y:S01]  /*32a0*/  FMNMX R100, R12, R19, !PT ;  /* 0x000000130c647209 */ /* 0x000fe20007800000 */
[----:B------:R-:W-:Y:S01]  /*32b0*/  HMMA.16816.F32.BF16 R40, R28, R38, R40 ;  /* 0x000000261c28723c */ /* 0x000fe20000041828 */
[----:B------:R-:W-:Y:S02]  /*32c0*/  FMUL R12, R24, c[0x0][0x188] ;  /* 0x00006200180c7a20 */ /* 0x000fe40000400000 */
[----:B------:R-:W-:Y:S01]  /*32d0*/  FMNMX R13, R13, R100, !PT ;  /* 0x000000640d0d7209 */ /* 0x000fe20007800000 */
[----:B------:R-:W-:-:S04]  /*32e0*/  FMUL R11, R71, c[0x0][0x188] ;  /* 0x00006200470b7a20 */ /* 0x000fc80000400000 */
[----:B------:R-:W-:Y:S01]  /*32f0*/  HMMA.16816.F32.BF16 R172, R32, R174, R180 ;  /* 0x000000ae20ac723c */ /* 0x000fe200000418b4 */
[----:B------:R-:W-:Y:S01]  /*3300*/  FMNMX R14, R11, R14, !PT ;  /* 0x0000000e0b0e7209 */ /* 0x000fe20007800000 */
[----:B------:R-:W-:-:S06]  /*3310*/  FMUL R11, R162, c[0x0][0x188] ;  /* 0x00006200a20b7a20 */ /* 0x000fcc0000400000 */
[----:B------:R-:W-:Y:S01]  /*3320*/  HMMA.16816.F32.BF16 R156, R32, R158, R176 ;  /* 0x0000009e209c723c */ /* 0x000fe200000418b0 */
[----:B------:R-:W-:-:S07]  /*3330*/  FMUL R100, R66, c[0x0][0x188] ;  /* 0x0000620042647a20 */ /* 0x000fce0000400000 */
[----:B------:R-:W-:Y:S01]  /*3340*/  HMMA.16816.F32.BF16 R20, R32, R22, R168 ;  /* 0x000000162014723c */ /* 0x000fe200000418a8 */
[----:B------:R-:W-:-:S07]  /*3350*/  FMUL R101, R67, c[0x0][0x188] ;  /* 0x0000620043657a20 */ /* 0x000fce0000400000 */
[C---:B------:R-:W-:Y:S01]  /*3360*/  HMMA.16816.F32.BF16 R52, R32.reuse, R54, R144 ;  /* 0x000000362034723c */ /* 0x040fe20000041890 */
[----:B------:R-:W-:Y:S07]  /*3370*/  BAR.SYNC.DEFER_BLOCKING 0x0 ;  /* 0x0000000000007b1d */ /* 0x000fee0000010000 */
[C---:B------:R-:W-:Y:S08]  /*3380*/  HMMA.16816.F32.BF16 R48, R32.reuse, R50, R140 ;  /* 0x000000322030723c */ /* 0x040ff0000004188c */
[----:B------:R-:W-:Y:S08]  /*3390*/  HMMA.16816.F32.BF16 R36, R32, R38, R124 ;  /* 0x000000262024723c */ /* 0x000ff0000004187c */
[-C--:B------:R-:W-:Y:S01]  /*33a0*/  HMMA.16816.F32.BF16 R28, R28, R102.reuse, R188 ;  /* 0x000000661c1c723c */ /* 0x080fe200000418bc */
[----:B------:R-:W-:Y:S01]  /*33b0*/  FMNMX R100, R100, R101, !PT ;  /* 0x0000006564647209 */ /* 0x000fe20007800000 */
[----:B------:R-:W-:Y:S01]  /*33c0*/  FMUL R19, R65, c[0x0][0x188] ;  /* 0x0000620041137a20 */ /* 0x000fe20000400000 */
[----:B------:R-:W-:Y:S04]  /*33d0*/  LDSM.16.M88.4 R140, [R10+0x8000] ;  /* 0x008000000a8c783b */ /* 0x000fe80000000200 */
[----:B------:R-:W-:Y:S01]  /*33e0*/  LDSM.16.M88.4 R144, [R10+0x8400] ;  /* 0x008400000a90783b */ /* 0x000fe20000000200 */
[----:B------:R-:W-:Y:S07]  /*33f0*/  HMMA.16816.F32.BF16 R32, R32, R102, R104 ;  /* 0x000000662020723c */ /* 0x000fee0000041868 */
[----:B------:R-:W-:Y:S01]  /*3400*/  FMNMX R103, R12, R13, !PT ;  /* 0x0000000d0c677209 */ /* 0x000fe20007800000 */
[----:B------:R-:W-:-:S02]  /*3410*/  FMUL R12, R25, c[0x0][0x188] ;  /* 0x00006200190c7a20 */ /* 0x000fc40000400000 */
[----:B------:R-:W-:-:S03]  /*3420*/  FMUL R13, R44, c[0x0][0x188] ;  /* 0x000062002c0d7a20 */ /* 0x000fc60000400000 */
[----:B------:R-:W-:Y:S02]  /*3430*/  FMNMX R12, R12, R103, !PT ;  /* 0x000000670c0c7209 */ /* 0x000fe40007800000 */
[----:B------:R-:W-:Y:S01]  /*3440*/  FMNMX R102, R11, R14, !PT ;  /* 0x0000000e0b667209 */ /* 0x000fe20007800000 */
[----:B------:R-:W-:Y:S01]  /*3450*/  FMUL R11, R163, c[0x0][0x188] ;  /* 0x00006200a30b7a20 */ /* 0x000fe20000400000 */
[----:B------:R-:W-:Y:S01]  /*3460*/  FMNMX R101, R13, R12, !PT ;  /* 0x0000000c0d657209 */ /* 0x000fe20007800000 */
[----:B------:R-:W-:Y:S02]  /*3470*/  FMUL R12, R45, c[0x0][0x188] ;  /* 0x000062002d0c7a20 */ /* 0x000fe40000400000 */
[----:B------:R-:W-:Y:S01]  /*3480*/  FMUL R14, R64, c[0x0][0x188] ;  /* 0x00006200400e7a20 */ /* 0x000fe20000400000 */
[----:B------:R-:W-:Y:S01]  /*3490*/  FMNMX R102, R11, R102, !PT ;  /* 0x000000660b667209 */ /* 0x000fe20007800000 */
        /* <DEDUP_REMOVED lines=22> */
[----:B------:R-:W-:-:S02]  /*3600*/  FMUL R14, R173, c[0x0][0x188] ;  /* 0x00006200ad0e7a20 */ /* 0x000fc40000400000 */
[----:B------:R-:W-:Y:S01]  /*3610*/  FMUL R12, R27, c[0x0][0x188] ;  /* 0x000062001b0c7a20 */ /* 0x000fe20000400000 */
[----:B------:R-:W-:Y:S02]  /*3620*/  FMNMX R101, R19, R104, !PT ;  /* 0x0000006813657209 */ /* 0x000fe40007800000 */
[----:B------:R-:W-:Y:S02]  /*3630*/  FMNMX R19, R13, R100, !PT ;  /* 0x000000640d137209 */ /* 0x000fe40007800000 */
[----:B------:R-:W-:Y:S01]  /*3640*/  FMNMX R103, R14, R103, !PT ;  /* 0x000000670e677209 */ /* 0x000fe20007800000 */
[----:B------:R-:W-:Y:S01]  /*3650*/  FMUL R14, R156, c[0x0][0x188] ;  /* 0x000062009c0e7a20 */ /* 0x000fe20000400000 */
[----:B------:R-:W-:Y:S01]  /*3660*/  FMNMX R100, R12, R11, !PT ;  /* 0x0000000b0c647209 */ /* 0x000fe20007800000 */
[----:B------:R-:W-:Y:S01]  /*3670*/  FMUL R11, R46, c[0x0][0x188] ;  /* 0x000062002e0b7a20 */ /* 0x000fe20000400000 */
[----:B------:R-:W0:Y:S01]  /*3680*/  SHFL.BFLY PT, R106, R19, 0x2, 0x1f ;  /* 0x0c401f00136a7f89 */ /* 0x000e2200000e0000 */
        /* <DEDUP_REMOVED lines=20> */
[----:B------:R-:W-:-:S03]  /*37d0*/  FMUL R12, R31, c[0x0][0x188] ;  /* 0x000062001f0c7a20 */ /* 0x000fc60000400000 */
[----:B------:R-:W-:Y:S01]  /*37e0*/  FMNMX R101, R14, R101, !PT ;  /* 0x000000650e657209 */ /* 0x000fe20007800000 */
[----:B------:R-:W-:Y:S01]  /*37f0*/  FMUL R14, R53, c[0x0][0x188] ;  /* 0x00006200350e7a20 */ /* 0x000fe20000400000 */
[----:B------:R-:W-:Y:S01]  /*3800*/  FMNMX R11, R11, R100, !PT ;  /* 0x000000640b0b7209 */ /* 0x000fe20007800000 */
[----:B------:R-:W-:Y:S01]  /*3810*/  FMUL R13, R23, c[0x0][0x188] ;  /* 0x00006200170d7a20 */ /* 0x000fe20000400000 */
[----:B0-----:R-:W-:Y:S02]  /*3820*/  FMNMX R106, R19, R106, !PT ;  /* 0x0000006a136a7209 */ /* 0x001fe40007800000 */
[----:B------:R-:W-:Y:S01]  /*3830*/  FMNMX R19, R12, R11, !PT ;  /* 0x0000000b0c137209 */ /* 0x000fe20007800000 */
[----:B------:R-:W-:Y:S01]  /*3840*/  FMUL R12, R48, c[0x0][0x188] ;  /* 0x00006200300c7a20 */ /* 0x000fe20000400000 */
        /* <DEDUP_REMOVED lines=15> */
[----:B------:R-:W1:Y:S01]  /*3940*/  SHFL.BFLY PT, R124, R19, 0x2, 0x1f ;  /* 0x0c401f00137c7f89 */ /* 0x000e6200000e0000 */
[----:B------:R-:W-:Y:S01]  /*3950*/  FMNMX R103, R13, R102, !PT ;  /* 0x000000660d677209 */ /* 0x000fe20007800000 */
[----:B------:R-:W-:Y:S01]  /*3960*/  FMUL R12, R51, c[0x0][0x188] ;  /* 0x00006200330c7a20 */ /* 0x000fe20000400000 */
[----:B------:R-:W-:Y:S01]  /*3970*/  FMNMX R101, R11, R100, !PT ;  /* 0x000000640b657209 */ /* 0x000fe20007800000 */
[----:B------:R-:W-:Y:S01]  /*3980*/  FMUL R13, R33, c[0x0][0x188] ;  /* 0x00006200210d7a20 */ /* 0x000fe20000400000 */
[----:B------:R-:W-:Y:S01]  /*3990*/  FMNMX R14, R14, R103, !PT ;  /* 0x000000670e0e7209 */ /* 0x000fe20007800000 */
[----:B------:R-:W-:Y:S01]  /*39a0*/  FMUL R11, R38, c[0x0][0x188] ;  /* 0x00006200260b7a20 */ /* 0x000fe20000400000 */
[----:B------:R-:W-:-:S02]  /*39b0*/  FMNMX R100, R12, R101, !PT ;  /* 0x000000650c647209 */ /* 0x000fc40007800000 */
[----:B------:R-:W-:Y:S01]  /*39c0*/  FMNMX R14, R13, R14, !PT ;  /* 0x0000000e0d0e7209 */ /* 0x000fe20007800000 */
[----:B------:R-:W-:Y:S01]  /*39d0*/  FMUL R12, R39, c[0x0][0x188] ;  /* 0x00006200270c7a20 */ /* 0x000fe20000400000 */
[----:B------:R-:W-:-:S03]  /*39e0*/  FMNMX R11, R11, R100, !PT ;  /* 0x000000640b0b7209 */ /* 0x000fc60007800000 */
[----:B------:R-:W2:Y:S01]  /*39f0*/  SHFL.BFLY PT, R103, R14, 0x2, 0x1f ;  /* 0x0c401f000e677f89 */ /* 0x000ea200000e0000 */
[----:B0-----:R-:W-:Y:S02]  /*3a00*/  FMNMX R106, R106, R105, !PT ;  /* 0x000000696a6a7209 */ /* 0x001fe40007800000 */
[----:B------:R-:W-:Y:S01]  /*3a10*/  FMNMX R101, R12, R11, !PT ;  /* 0x0000000b0c657209 */ /* 0x000fe20007800000 */
[----:B------:R-:W-:Y:S01]  /*3a20*/  FMUL R12, R34, c[0x0][0x188] ;  /* 0x00006200220c7a20 */ /* 0x000fe20000400000 */
[----:B------:R-:W-:Y:S01]  /*3a30*/  FMNMX R11, R106, R15, !PT ;  /* 0x0000000f6a0b7209 */ /* 0x000fe20007800000 */
[----:B------:R-:W-:-:S03]  /*3a40*/  FMUL R13, R35, c[0x0][0x188] ;  /* 0x00006200230d7a20 */ /* 0x000fc60000400000 */
[----:B------:R-:W-:Y:S01]  /*3a50*/  FMNMX R12, R12, R101, !PT ;  /* 0x000000650c0c7209 */ /* 0x000fe20007800000 */
[----:B------:R-:W-:Y:S01]  /*3a60*/  FFMA R72, R72, c[0x0][0x188], -R11 ;  /* 0x0000620048487a23 */ /* 0x000fe2000000080b */
[----:B-1----:R-:W-:Y:S02]  /*3a70*/  FMNMX R124, R19, R124, !PT ;  /* 0x0000007c137c7209 */ /* 0x002fe40007800000 */
[----:B------:R-:W-:Y:S01]  /*3a80*/  FMNMX R13, R13, R12, !PT ;  /* 0x0000000c0d0d7209 */ /* 0x000fe20007800000 */
[----:B------:R-:W-:Y:S02]  /*3a90*/  FMUL R184, R72, 1.4426950216293334961 ;  /* 0x3fb8aa3b48b87820 */ /* 0x000fe40000400000 */
[----:B------:R-:W0:Y:S04]  /*3aa0*/  SHFL.BFLY PT, R19, R124, 0x1, 0x1f ;  /* 0x0c201f007c137f89 */ /* 0x000e2800000e0000 */
[----:B------:R-:W1:Y:S01]  /*3ab0*/  SHFL.BFLY PT, R72, R13, 0x2, 0x1f ;  /* 0x0c401f000d487f89 */ /* 0x000e6200000e0000 */
[----:B--2---:R-:W-:-:S05]  /*3ac0*/  FMNMX R103, R14, R103, !PT ;  /* 0x000000670e677209 */ /* 0x004fca0007800000 */
[----:B------:R-:W2:Y:S01]  /*3ad0*/  SHFL.BFLY PT, R14, R103, 0x1, 0x1f ;  /* 0x0c201f00670e7f89 */ /* 0x000ea200000e0000 */
[----:B0-----:R-:W-:Y:S01]  /*3ae0*/  FMNMX R19, R124, R19, !PT ;  /* 0x000000137c137209 */ /* 0x001fe20007800000 */
[----:B------:R-:W-:Y:S02]  /*3af0*/  FADD R15, -R11, R15 ;  /* 0x0000000f0b0f7221 */ /* 0x000fe40000000100 */
[----:B------:R-:W-:Y:S01]  /*3b00*/  LDSM.16.M88.4 R124, [R10+0x8800] ;  /* 0x008800000a7c783b */ /* 0x000fe20000000200 */
[----:B-1----:R-:W-:Y:S02]  /*3b10*/  FMNMX R72, R13, R72, !PT ;  /* 0x000000480d487209 */ /* 0x002fe40007800000 */
[----:B------:R-:W-:-:S03]  /*3b20*/  FMNMX R12, R19, R16, !PT ;  /* 0x00000010130c7209 */ /* 0x000fc60007800000 */
[----:B------:R-:W0:Y:S01]  /*3b30*/  SHFL.BFLY PT, R19, R72, 0x1, 0x1f ;  /* 0x0c201f0048137f89 */ /* 0x000e2200000e0000 */
[----:B--2---:R-:W-:-:S04]  /*3b40*/  FMNMX R14, R103, R14, !PT ;  /* 0x0000000e670e7209 */ /* 0x004fc80007800000 */
[----:B------:R-:W-:Y:S01]  /*3b50*/  FMNMX R13, R14, R17, !PT ;  /* 0x000000110e0d7209 */ /* 0x000fe20007800000 */
[----:B------:R-:W-:Y:S02]  /*3b60*/  FADD R14, -R12, R16 ;  /* 0x000000100c0e7221 */ /* 0x000fe40000000100 */
[----:B------:R-:W-:Y:S02]  /*3b70*/  FMUL R15, R15, 1.4426950216293334961 ;  /* 0x3fb8aa3b0f0f7820 */ /* 0x000fe40000400000 */
[----:B------:R-:W-:-:S04]  /*3b80*/  FMUL R16, R14, 1.4426950216293334961 ;  /* 0x3fb8aa3b0e107820 */ /* 0x000fc80000400000 */
[----:B------:R-:W1:Y:S01]  /*3b90*/  MUFU.EX2 R15, R15 ;  /* 0x0000000f000f7308 */ /* 0x000e620000000800 */
[----:B------:R-:W-:-:S07]  /*3ba0*/  FFMA R73, R73, c[0x0][0x188], -R11 ;  /* 0x0000620049497a23 */ /* 0x000fce000000080b */
[----:B------:R-:W2:Y:S01]  /*3bb0*/  MUFU.EX2 R16, R16 ;  /* 0x0000001000107308 */ /* 0x000ea20000000800 */
[----:B0-----:R-:W-:Y:S01]  /*3bc0*/  FMNMX R19, R72, R19, !PT ;  /* 0x0000001348137209 */ /* 0x001fe20007800000 */
[--C-:B------:R-:W-:Y:S02]  /*3bd0*/  FFMA R68, R68, c[0x0][0x188], -R11.reuse ;  /* 0x0000620044447a23 */ /* 0x100fe4000000080b */
[----:B------:R-:W-:Y:S01]  /*3be0*/  FFMA R69, R69, c[0x0][0x188], -R11 ;  /* 0x0000620045457a23 */ /* 0x000fe2000000080b */
[----:B------:R-:W-:Y:S01]  /*3bf0*/  FMNMX R14, R19, R18, !PT ;  /* 0x00000012130e7209 */ /* 0x000fe20007800000 */
[--C-:B------:R-:W-:Y:S02]  /*3c00*/  FFMA R74, R74, c[0x0][0x188], -R12.reuse ;  /* 0x000062004a4a7a23 */ /* 0x100fe4000000080c */
[--C-:B------:R-:W-:Y:S02]  /*3c10*/  FFMA R75, R75, c[0x0][0x188], -R12.reuse ;  /* 0x000062004b4b7a23 */ /* 0x100fe4000000080c */
[----:B------:R-:W-:-:S02]  /*3c20*/  FFMA R70, R70, c[0x0][0x188], -R12 ;  /* 0x0000620046467a23 */ /* 0x000fc4000000080c */
[----:B------:R-:W-:Y:S02]  /*3c30*/  FFMA R71, R71, c[0x0][0x188], -R12 ;  /* 0x0000620047477a23 */ /* 0x000fe4000000080c */
[--C-:B------:R-:W-:Y:S02]  /*3c40*/  FFMA R64, R64, c[0x0][0x188], -R13.reuse ;  /* 0x0000620040407a23 */ /* 0x100fe4000000080d */
[----:B------:R-:W-:Y:S02]  /*3c50*/  FFMA R65, R65, c[0x0][0x188], -R13 ;  /* 0x0000620041417a23 */ /* 0x000fe4000000080d */
[----:B------:R-:W-:Y:S02]  /*3c60*/  FMUL R73, R73, 1.4426950216293334961 ;  /* 0x3fb8aa3b49497820 */ /* 0x000fe40000400000 */
[----:B------:R-:W-:Y:S02]  /*3c70*/  FMUL R68, R68, 1.4426950216293334961 ;  /* 0x3fb8aa3b44447820 */ /* 0x000fe40000400000 */
[----:B------:R-:W-:-:S02]  /*3c80*/  FMUL R69, R69, 1.4426950216293334961 ;  /* 0x3fb8aa3b45457820 */ /* 0x000fc40000400000 */
[----:B------:R-:W-:Y:S02]  /*3c90*/  FMUL R74, R74, 1.4426950216293334961 ;  /* 0x3fb8aa3b4a4a7820 */ /* 0x000fe40000400000 */
[----:B------:R-:W-:Y:S02]  /*3ca0*/  FMUL R75, R75, 1.4426950216293334961 ;  /* 0x3fb8aa3b4b4b7820 */ /* 0x000fe40000400000 */
[----:B------:R-:W-:Y:S02]  /*3cb0*/  FMUL R70, R70, 1.4426950216293334961 ;  /* 0x3fb8aa3b46467820 */ /* 0x000fe40000400000 */
[----:B------:R-:W-:Y:S02]  /*3cc0*/  FMUL R71, R71, 1.4426950216293334961 ;  /* 0x3fb8aa3b47477820 */ /* 0x000fe40000400000 */
[----:B------:R-:W-:Y:S02]  /*3cd0*/  FMUL R64, R64, 1.4426950216293334961 ;  /* 0x3fb8aa3b40407820 */ /* 0x000fe40000400000 */
[----:B------:R-:W-:-:S02]  /*3ce0*/  FMUL R65, R65, 1.4426950216293334961 ;  /* 0x3fb8aa3b41417820 */ /* 0x000fc40000400000 */
[--C-:B------:R-:W-:Y:S01]  /*3cf0*/  FFMA R104, R66, c[0x0][0x188], -R14.reuse ;  /* 0x0000620042687a23 */ /* 0x100fe2000000080e */
[----:B------:R-:W-:Y:S01]  /*3d00*/  MUFU.EX2 R183, R73 ;  /* 0x0000004900b77308 */ /* 0x000fe20000000800 */
[----:B------:R-:W-:Y:S02]  /*3d10*/  FFMA R19, R67, c[0x0][0x188], -R14 ;  /* 0x0000620043137a23 */ /* 0x000fe4000000080e */
[----:B------:R-:W-:Y:S02]  /*3d20*/  FMUL R177, R104, 1.4426950216293334961 ;  /* 0x3fb8aa3b68b17820 */ /* 0x000fe40000400000 */
[C---:B-1----:R-:W-:Y:S02]  /*3d30*/  FMUL R100, R15.reuse, R60 ;  /* 0x0000003c0f647220 */ /* 0x042fe40000400000 */
[----:B------:R-:W-:Y:S01]  /*3d40*/  FMUL R101, R15, R61 ;  /* 0x0000003d0f657220 */ /* 0x000fe20000400000 */
[----:B------:R-:W-:Y:S01]  /*3d50*/  MUFU.EX2 R180, R68 ;  /* 0x0000004400b47308 */ /* 0x000fe20000000800 */
[----:B--2---:R-:W-:-:S02]  /*3d60*/  FMUL R102, R16, R62 ;  /* 0x0000003e10667220 */ /* 0x004fc40000400000 */
[C---:B------:R-:W-:Y:S02]  /*3d70*/  FMUL R103, R16.reuse, R63 ;  /* 0x0000003f10677220 */ /* 0x040fe40000400000 */
[C---:B------:R-:W-:Y:S01]  /*3d80*/  FMUL R104, R15.reuse, R56 ;  /* 0x000000380f687220 */ /* 0x040fe20000400000 */
[----:B------:R-:W-:Y:S01]  /*3d90*/  LDSM.16.M88.4 R60, [R10+0x9800] ;  /* 0x009800000a3c783b */ /* 0x000fe20000000200 */
[----:B------:R-:W-:Y:S01]  /*3da0*/  FMUL R105, R15, R57 ;  /* 0x000000390f697220 */ /* 0x000fe20000400000 */
[----:B------:R-:W-:Y:S01]  /*3db0*/  MUFU.EX2 R189, R69 ;  /* 0x0000004500bd7308 */ /* 0x000fe20000000800 */
[C---:B------:R-:W-:Y:S02]  /*3dc0*/  FMUL R106, R16.reuse, R58 ;  /* 0x0000003a106a7220 */ /* 0x040fe40000400000 */
[----:B------:R-:W-:Y:S02]  /*3dd0*/  FMUL R107, R16, R59 ;  /* 0x0000003b106b7220 */ /* 0x000fe40000400000 */
[----:B------:R-:W-:Y:S03]  /*3de0*/  LDSM.16.M88.4 R56, [R10+0x9c00] ;  /* 0x009c00000a38783b */ /* 0x000fe60000000200 */
[----:B------:R-:W-:Y:S08]  /*3df0*/  MUFU.EX2 R182, R74 ;  /* 0x0000004a00b67308 */ /* 0x000ff00000000800 */
[----:B------:R0:W-:Y:S08]  /*3e00*/  MUFU.EX2 R181, R75 ;  /* 0x0000004b00b57308 */ /* 0x0001f00000000800 */
[----:B------:R-:W-:Y:S01]  /*3e10*/  MUFU.EX2 R188, R70 ;  /* 0x0000004600bc7308 */ /* 0x000fe20000000800 */
[----:B0-----:R-:W0:Y:S07]  /*3e20*/  LDSM.16.M88.4 R72, [R10+0x8c00] ;  /* 0x008c00000a48783b */ /* 0x001e2e0000000200 */
[----:B------:R1:W-:Y:S08]  /*3e30*/  MUFU.EX2 R187, R71 ;  /* 0x0000004700bb7308 */ /* 0x0003f00000000800 */
[----:B------:R-:W-:Y:S01]  /*3e40*/  MUFU.EX2 R179, R64 ;  /* 0x0000004000b37308 */ /* 0x000fe20000000800 */
[----:B-1----:R-:W1:Y:S07]  /*3e50*/  LDSM.16.M88.4 R68, [R10+0x9000] ;  /* 0x009000000a44783b */ /* 0x002e6e0000000200 */
[----:B------:R2:W-:Y:S02]  /*3e60*/  MUFU.EX2 R178, R65 ;  /* 0x0000004100b27308 */ /* 0x0005e40000000800 */
[----:B--2---:R-:W2:Y:S01]  /*3e70*/  LDSM.16.M88.4 R64, [R10+0x9400] ;  /* 0x009400000a40783b */ /* 0x004ea20000000200 */
[----:B------:R-:W-:-:S02]  /*3e80*/  FMUL R19, R19, 1.4426950216293334961 ;  /* 0x3fb8aa3b13137820 */ /* 0x000fc40000400000 */
[----:B------:R-:W-:Y:S02]  /*3e90*/  FADD R17, -R13, R17 ;  /* 0x000000110d117221 */ /* 0x000fe40000000100 */
[----:B------:R-:W-:Y:S01]  /*3ea0*/  FFMA R174, R174, c[0x0][0x188], -R14 ;  /* 0x00006200aeae7a23 */ /* 0x000fe2000000080e */
[----:B------:R3:W-:Y:S01]  /*3eb0*/  MUFU.EX2 R176, R19 ;  /* 0x0000001300b07308 */ /* 0x0007e20000000800 */
[----:B------:R-:W-:Y:S02]  /*3ec0*/  FADD R18, -R14, R18 ;  /* 0x000000120e127221 */ /* 0x000fe40000000100 */
[--C-:B------:R-:W-:Y:S02]  /*3ed0*/  FFMA R172, R172, c[0x0][0x188], -R13.reuse ;  /* 0x00006200acac7a23 */ /* 0x100fe4000000080d */
[----:B------:R-:W-:-:S03]  /*3ee0*/  FFMA R173, R173, c[0x0][0x188], -R13 ;  /* 0x00006200adad7a23 */ /* 0x000fc6000000080d */
[----:B------:R-:W4:Y:S01]  /*3ef0*/  MUFU.EX2 R184, R184 ;  /* 0x000000b800b87308 */ /* 0x000f220000000800 */
[----:B---3--:R-:W-:Y:S02]  /*3f00*/  FFMA R19, R175, c[0x0][0x188], -R14 ;  /* 0x00006200af137a23 */ /* 0x008fe4000000080e */
[----:B------:R-:W-:Y:S02]  /*3f10*/  FMUL R17, R17, 1.4426950216293334961 ;  /* 0x3fb8aa3b11117820 */ /* 0x000fe40000400000 */
[----:B------:R-:W-:Y:S02]  /*3f20*/  FMUL R174, R174, 1.4426950216293334961 ;  /* 0x3fb8aa3baeae7820 */ /* 0x000fe40000400000 */
[----:B------:R-:W-:Y:S02]  /*3f30*/  FMUL R18, R18, 1.4426950216293334961 ;  /* 0x3fb8aa3b12127820 */ /* 0x000fe40000400000 */
[----:B------:R-:W-:Y:S02]  /*3f40*/  FMUL R172, R172, 1.4426950216293334961 ;  /* 0x3fb8aa3bacac7820 */ /* 0x000fe40000400000 */
[----:B------:R-:W-:-:S02]  /*3f50*/  FMUL R173, R173, 1.4426950216293334961 ;  /* 0x3fb8aa3badad7820 */ /* 0x000fc40000400000 */
[----:B------:R-:W-:Y:S01]  /*3f60*/  FMUL R19, R19, 1.4426950216293334961 ;  /* 0x3fb8aa3b13137820 */ /* 0x000fe20000400000 */
[----:B------:R-:W-:Y:S08]  /*3f70*/  MUFU.EX2 R175, R174 ;  /* 0x000000ae00af7308 */ /* 0x000ff00000000800 */
[----:B------:R-:W-:Y:S08]  /*3f80*/  MUFU.EX2 R186, R172 ;  /* 0x000000ac00ba7308 */ /* 0x000ff00000000800 */
[----:B------:R3:W-:Y:S08]  /*3f90*/  MUFU.EX2 R185, R173 ;  /* 0x000000ad00b97308 */ /* 0x0007f00000000800 */
[----:B------:R-:W5:Y:S08]  /*3fa0*/  MUFU.EX2 R17, R17 ;  /* 0x0000001100117308 */ /* 0x000f700000000800 */
[----:B------:R-:W-:Y:S08]  /*3fb0*/  MUFU.EX2 R177, R177 ;  /* 0x000000b100b17308 */ /* 0x000ff00000000800 */
[----:B------:R-:W0:Y:S08]  /*3fc0*/  MUFU.EX2 R18, R18 ;  /* 0x0000001200127308 */ /* 0x000e300000000800 */
[----:B------:R-:W0:Y:S01]  /*3fd0*/  MUFU.EX2 R174, R19 ;  /* 0x0000001300ae7308 */ /* 0x000e220000000800 */
[----:B------:R-:W-:Y:S01]  /*3fe0*/  FMUL R96, R15, R96 ;  /* 0x000000600f607220 */ /* 0x000fe20000400000 */
[----:B----4-:R-:W-:Y:S01]  /*3ff0*/  F2FP.BF16.PACK_AB R168, R183, R184 ;  /* 0x000000b8b7a8723e */ /* 0x010fe200000010ff */
[----:B------:R-:W-:Y:S01]  /*4000*/  FMUL R97, R15, R97 ;  /* 0x000000610f617220 */ /* 0x000fe20000400000 */
[----:B------:R-:W-:Y:S01]  /*4010*/  F2FP.BF16.PACK_AB R170, R189, R180 ;  /* 0x000000b4bdaa723e */ /* 0x000fe200000010ff */
[C---:B------:R-:W-:Y:S01]  /*4020*/  FMUL R98, R16.reuse, R98 ;  /* 0x0000006210627220 */ /* 0x040fe20000400000 */
[----:B------:R-:W-:Y:S01]  /*4030*/  F2FP.BF16.PACK_AB R169, R181, R182 ;  /* 0x000000b6b5a9723e */ /* 0x000fe200000010ff */
[----:B------:R-:W-:Y:S01]  /*4040*/  FMUL R99, R16, R99 ;  /* 0x0000006310637220 */ /* 0x000fe20000400000 */
[----:B------:R-:W-:Y:S01]  /*4050*/  F2FP.BF16.PACK_AB R171, R187, R188 ;  /* 0x000000bcbbab723e */ /* 0x000fe200000010ff */
[----:B------:R-:W-:-:S02]  /*4060*/  FMUL R108, R15, R108 ;  /* 0x0000006c0f6c7220 */ /* 0x000fc40000400000 */
[C---:B------:R-:W-:Y:S02]  /*4070*/  FMUL R109, R15.reuse, R109 ;  /* 0x0000006d0f6d7220 */ /* 0x040fe40000400000 */
[C---:B------:R-:W-:Y:S02]  /*4080*/  FMUL R110, R16.reuse, R110 ;  /* 0x0000006e106e7220 */ /* 0x040fe40000400000 */
[C---:B------:R-:W-:Y:S02]  /*4090*/  FMUL R111, R16.reuse, R111 ;  /* 0x0000006f106f7220 */ /* 0x040fe40000400000 */
[C---:B------:R-:W-:Y:S02]  /*40a0*/  FMUL R112, R15.reuse, R112 ;  /* 0x000000700f707220 */ /* 0x040fe40000400000 */
[----:B------:R-:W-:Y:S02]  /*40b0*/  FMUL R113, R15, R113 ;  /* 0x000000710f717220 */ /* 0x000fe40000400000 */
        /* <DEDUP_REMOVED lines=13> */
[----:B------:R-:W-:Y:S01]  /*4190*/  FMUL R139, R16, R139 ;  /* 0x0000008b108b7220 */ /* 0x000fe20000400000 */
[C---:B------:R-:W-:Y:S01]  /*41a0*/  HMMA.16816.F32.BF16 R96, R168.reuse, R140, R96 ;  /* 0x0000008ca860723c */ /* 0x040fe20000041860 */
[--C-:B---3--:R-:W-:Y:S02]  /*41b0*/  FFMA R173, R160, c[0x0][0x188], -R11.reuse ;  /* 0x00006200a0ad7a23 */ /* 0x108fe4000000080b */
[----:B------:R-:W-:Y:S02]  /*41c0*/  FFMA R161, R161, c[0x0][0x188], -R11 ;  /* 0x00006200a1a17a23 */ /* 0x000fe4000000080b */
[--C-:B------:R-:W-:Y:S02]  /*41d0*/  FFMA R162, R162, c[0x0][0x188], -R12.reuse ;  /* 0x00006200a2a27a23 */ /* 0x100fe4000000080c */
[----:B------:R-:W-:Y:S01]  /*41e0*/  FFMA R163, R163, c[0x0][0x188], -R12 ;  /* 0x00006200a3a37a23 */ /* 0x000fe2000000080c */
[----:B------:R-:W-:Y:S01]  /*41f0*/  HMMA.16816.F32.BF16 R100, R168, R144, R100 ;  /* 0x00000090a864723c */ /* 0x000fe20000041864 */
[----:B-----5:R-:W-:-:S02]  /*4200*/  FMUL R148, R17, R148 ;  /* 0x0000009411947220 */ /* 0x020fc40000400000 */
[----:B------:R-:W-:Y:S02]  /*4210*/  FMUL R149, R17, R149 ;  /* 0x0000009511957220 */ /* 0x000fe40000400000 */
[C---:B0-----:R-:W-:Y:S02]  /*4220*/  FMUL R150, R18.reuse, R150 ;  /* 0x0000009612967220 */ /* 0x041fe40000400000 */
[----:B------:R-:W-:Y:S01]  /*4230*/  FMUL R151, R18, R151 ;  /* 0x0000009712977220 */ /* 0x000fe20000400000 */
[----:B------:R-:W-:Y:S01]  /*4240*/  HMMA.16816.F32.BF16 R104, R168, R124, R104 ;  /* 0x0000007ca868723c */ /* 0x000fe20000041868 */
[--C-:B------:R-:W-:Y:S02]  /*4250*/  FFMA R132, R132, c[0x0][0x188], -R11.reuse ;  /* 0x0000620084847a23 */ /* 0x100fe4000000080b */
[----:B------:R-:W-:Y:S02]  /*4260*/  FFMA R133, R133, c[0x0][0x188], -R11 ;  /* 0x0000620085857a23 */ /* 0x000fe4000000080b */
[----:B------:R-:W-:-:S02]  /*4270*/  FFMA R134, R134, c[0x0][0x188], -R12 ;  /* 0x0000620086867a23 */ /* 0x000fc4000000080c */
[----:B------:R-:W-:Y:S01]  /*4280*/  FFMA R135, R135, c[0x0][0x188], -R12 ;  /* 0x0000620087877a23 */ /* 0x000fe2000000080c */
[----:B------:R-:W-:Y:S01]  /*4290*/  HMMA.16816.F32.BF16 R108, R168, R72, R108 ;  /* 0x00000048a86c723c */ /* 0x000fe2000004186c */
[C---:B------:R-:W-:Y:S02]  /*42a0*/  FMUL R92, R17.reuse, R92 ;  /* 0x0000005c115c7220 */ /* 0x040fe40000400000 */
[----:B------:R-:W-:Y:S02]  /*42b0*/  FMUL R93, R17, R93 ;  /* 0x0000005d115d7220 */ /* 0x000fe40000400000 */
[----:B------:R-:W-:-:S03]  /*42c0*/  FMUL R94, R18, R94 ;  /* 0x0000005e125e7220 */ /* 0x000fc60000400000 */
[----:B-1----:R-:W-:Y:S01]  /*42d0*/  HMMA.16816.F32.BF16 R112, R168, R68, R112 ;  /* 0x00000044a870723c */ /* 0x002fe20000041870 */
[----:B------:R-:W-:Y:S02]  /*42e0*/  FMUL R95, R18, R95 ;  /* 0x0000005f125f7220 */ /* 0x000fe40000400000 */
[----:B------:R-:W-:Y:S02]  /*42f0*/  FMUL R173, R173, 1.4426950216293334961 ;  /* 0x3fb8aa3badad7820 */ /* 0x000fe40000400000 */
[----:B------:R-:W-:-:S03]  /*4300*/  FMUL R161, R161, 1.4426950216293334961 ;  /* 0x3fb8aa3ba1a17820 */ /* 0x000fc60000400000 */
[----:B--2---:R-:W-:Y:S01]  /*4310*/  HMMA.16816.F32.BF16 R116, R168, R64, R116 ;  /* 0x00000040a874723c */ /* 0x004fe20000041874 */
[----:B------:R-:W-:Y:S02]  /*4320*/  FMUL R162, R162, 1.4426950216293334961 ;  /* 0x3fb8aa3ba2a27820 */ /* 0x000fe40000400000 */
[----:B------:R-:W-:-:S05]  /*4330*/  FMUL R163, R163, 1.4426950216293334961 ;  /* 0x3fb8aa3ba3a37820 */ /* 0x000fca0000400000 */
[----:B------:R-:W-:Y:S01]  /*4340*/  HMMA.16816.F32.BF16 R120, R168, R60, R120 ;  /* 0x0000003ca878723c */ /* 0x000fe20000041878 */
[----:B------:R-:W-:Y:S02]  /*4350*/  FMUL R132, R132, 1.4426950216293334961 ;  /* 0x3fb8aa3b84847820 */ /* 0x000fe40000400000 */
[----:B------:R-:W-:-:S05]  /*4360*/  FMUL R133, R133, 1.4426950216293334961 ;  /* 0x3fb8aa3b85857820 */ /* 0x000fca0000400000 */
[----:B------:R-:W-:Y:S01]  /*4370*/  HMMA.16816.F32.BF16 R136, R168, R56, R136 ;  /* 0x00000038a888723c */ /* 0x000fe20000041888 */
[----:B------:R-:W-:Y:S02]  /*4380*/  FMUL R134, R134, 1.4426950216293334961 ;  /* 0x3fb8aa3b86867820 */ /* 0x000fe40000400000 */
[----:B------:R-:W-:-:S04]  /*4390*/  FMUL R135, R135, 1.4426950216293334961 ;  /* 0x3fb8aa3b87877820 */ /* 0x000fc80000400000 */
[----:B------:R-:W-:Y:S02]  /*43a0*/  F2FP.BF16.PACK_AB R168, R178, R179 ;  /* 0x000000b3b2a8723e */ /* 0x000fe400000010ff */
[----:B------:R-:W-:Y:S02]  /*43b0*/  F2FP.BF16.PACK_AB R169, R176, R177 ;  /* 0x000000b1b0a9723e */ /* 0x000fe400000010ff */
[----:B------:R-:W-:Y:S02]  /*43c0*/  F2FP.BF16.PACK_AB R170, R185, R186 ;  /* 0x000000bab9aa723e */ /* 0x000fe400000010ff */
[----:B------:R-:W-:Y:S01]  /*43d0*/  F2FP.BF16.PACK_AB R171, R174, R175 ;  /* 0x000000afaeab723e */ /* 0x000fe200000010ff */
[--C-:B------:R-:W-:Y:S02]  /*43e0*/  FFMA R156, R156, c[0x0][0x188], -R13.reuse ;  /* 0x000062009c9c7a23 */ /* 0x100fe4000000080d */
[--C-:B------:R-:W-:Y:S02]  /*43f0*/  FFMA R20, R20, c[0x0][0x188], -R13.reuse ;  /* 0x0000620014147a23 */ /* 0x100fe4000000080d */
[----:B------:R-:W-:Y:S01]  /*4400*/  FFMA R22, R22, c[0x0][0x188], -R14 ;  /* 0x0000620016167a23 */ /* 0x000fe2000000080e */
[----:B------:R-:W-:Y:S01]  /*4410*/  MUFU.EX2 R172, R161 ;  /* 0x000000a100ac7308 */ /* 0x000fe20000000800 */
[--C-:B------:R-:W-:Y:S01]  /*4420*/  FFMA R157, R157, c[0x0][0x188], -R13.reuse ;  /* 0x000062009d9d7a23 */ /* 0x100fe2000000080d */
[----:B------:R-:W-:Y:S01]  /*4430*/  HMMA.16816.F32.BF16 R148, R168, R144, R148 ;  /* 0x00000090a894723c */ /* 0x000fe20000041894 */
[----:B------:R-:W-:-:S02]  /*4440*/  FFMA R21, R21, c[0x0][0x188], -R13 ;  /* 0x0000620015157a23 */ /* 0x000fc4000000080d */
[--C-:B------:R-:W-:Y:S02]  /*4450*/  FFMA R158, R158, c[0x0][0x188], -R14.reuse ;  /* 0x000062009e9e7a23 */ /* 0x100fe4000000080e */
[--C-:B------:R-:W-:Y:S02]  /*4460*/  FFMA R159, R159, c[0x0][0x188], -R14.reuse ;  /* 0x000062009f9f7a23 */ /* 0x100fe4000000080e */
[----:B------:R-:W-:Y:S01]  /*4470*/  FFMA R23, R23, c[0x0][0x188], -R14 ;  /* 0x0000620017177a23 */ /* 0x000fe2000000080e */
[----:B------:R-:W0:Y:S01]  /*4480*/  MUFU.EX2 R173, R173 ;  /* 0x000000ad00ad7308 */ /* 0x000e220000000800 */
[C---:B------:R-:W-:Y:S01]  /*4490*/  FMUL R128, R17.reuse, R128 ;  /* 0x0000008011807220 */ /* 0x040fe20000400000 */
[----:B------:R-:W-:Y:S01]  /*44a0*/  HMMA.16816.F32.BF16 R92, R168, R56, R92 ;  /* 0x00000038a85c723c */ /* 0x000fe2000004185c */
[----:B------:R-:W-:Y:S02]  /*44b0*/  FMUL R129, R17, R129 ;  /* 0x0000008111817220 */ /* 0x000fe40000400000 */
[----:B------:R-:W-:-:S02]  /*44c0*/  FMUL R130, R18, R130 ;  /* 0x0000008212827220 */ /* 0x000fc40000400000 */
[----:B------:R-:W-:Y:S01]  /*44d0*/  FMUL R131, R18, R131 ;  /* 0x0000008312837220 */ /* 0x000fe20000400000 */
[----:B------:R0:W-:Y:S01]  /*44e0*/  MUFU.EX2 R167, R132 ;  /* 0x0000008400a77308 */ /* 0x0001e20000000800 */
[----:B------:R-:W-:Y:S02]  /*44f0*/  FMUL R144, R156, 1.4426950216293334961 ;  /* 0x3fb8aa3b9c907820 */ /* 0x000fe40000400000 */
[C---:B------:R-:W-:Y:S02]  /*4500*/  FMUL R84, R17.reuse, R84 ;  /* 0x0000005411547220 */ /* 0x040fe40000400000 */
[----:B------:R-:W-:Y:S02]  /*4510*/  FMUL R85, R17, R85 ;  /* 0x0000005511557220 */ /* 0x000fe40000400000 */
[C---:B------:R-:W-:Y:S01]  /*4520*/  FMUL R86, R18.reuse, R86 ;  /* 0x0000005612567220 */ /* 0x040fe20000400000 */
[----:B------:R-:W1:Y:S01]  /*4530*/  MUFU.EX2 R166, R133 ;  /* 0x0000008500a67308 */ /* 0x000e620000000800 */
[----:B------:R-:W-:-:S02]  /*4540*/  FMUL R87, R18, R87 ;  /* 0x0000005712577220 */ /* 0x000fc40000400000 */
[----:B------:R-:W-:Y:S02]  /*4550*/  FMUL R156, R20, 1.4426950216293334961 ;  /* 0x3fb8aa3b149c7820 */ /* 0x000fe40000400000 */
[----:B------:R-:W-:-:S03]  /*4560*/  FMUL R56, R22, 1.4426950216293334961 ;  /* 0x3fb8aa3b16387820 */ /* 0x000fc60000400000 */
[----:B------:R-:W-:Y:S01]  /*4570*/  MUFU.EX2 R162, R162 ;  /* 0x000000a200a27308 */ /* 0x000fe20000000800 */
[----:B------:R-:W-:Y:S02]  /*4580*/  FMUL R157, R157, 1.4426950216293334961 ;  /* 0x3fb8aa3b9d9d7820 */ /* 0x000fe40000400000 */
[----:B------:R-:W-:Y:S02]  /*4590*/  FMUL R21, R21, 1.4426950216293334961 ;  /* 0x3fb8aa3b15157820 */ /* 0x000fe40000400000 */
[----:B------:R-:W-:-:S03]  /*45a0*/  FMUL R19, R158, 1.4426950216293334961 ;  /* 0x3fb8aa3b9e137820 */ /* 0x000fc60000400000 */
[----:B------:R-:W2:Y:S01]  /*45b0*/  MUFU.EX2 R163, R163 ;  /* 0x000000a300a37308 */ /* 0x000ea20000000800 */
[----:B------:R-:W-:Y:S02]  /*45c0*/  FMUL R20, R159, 1.4426950216293334961 ;  /* 0x3fb8aa3b9f147820 */ /* 0x000fe40000400000 */
[----:B------:R-:W-:-:S05]  /*45d0*/  FMUL R22, R23, 1.4426950216293334961 ;  /* 0x3fb8aa3b17167820 */ /* 0x000fca0000400000 */
[----:B------:R1:W-:Y:S01]  /*45e0*/  MUFU.EX2 R161, R134 ;  /* 0x0000008600a17308 */ /* 0x0003e20000000800 */
[----:B------:R-:W-:-:S07]  /*45f0*/  FMUL R152, R17, R152 ;  /* 0x0000009811987220 */ /* 0x000fce0000400000 */
[----:B------:R-:W3:Y:S01]  /*4600*/  MUFU.EX2 R160, R135 ;  /* 0x0000008700a07308 */ /* 0x000ee20000000800 */
[C---:B------:R-:W-:Y:S01]  /*4610*/  FMUL R153, R17.reuse, R153 ;  /* 0x0000009911997220 */ /* 0x040fe20000400000 */
[----:B------:R-:W-:Y:S01]  /*4620*/  HMMA.16816.F32.BF16 R128, R168, R124, R128 ;  /* 0x0000007ca880723c */ /* 0x000fe20000041880 */
[C---:B------:R-:W-:Y:S02]  /*4630*/  FMUL R154, R18.reuse, R154 ;  /* 0x0000009a129a7220 */ /* 0x040fe40000400000 */
[C---:B------:R-:W-:Y:S02]  /*4640*/  FMUL R155, R18.reuse, R155 ;  /* 0x0000009b129b7220 */ /* 0x040fe40000400000 */
[C---:B------:R-:W-:Y:S01]  /*4650*/  FMUL R76, R17.reuse, R76 ;  /* 0x0000004c114c7220 */ /* 0x040fe20000400000 */
[----:B------:R-:W-:Y:S01]  /*4660*/  MUFU.EX2 R145, R21 ;  /* 0x0000001500917308 */ /* 0x000fe20000000800 */
        /* <DEDUP_REMOVED lines=8> */
[----:B------:R-:W-:Y:S02]  /*46f0*/  FMUL R89, R17, R89 ;  /* 0x0000005911597220 */ /* 0x000fe40000400000 */
[C---:B------:R-:W-:Y:S02]  /*4700*/  FMUL R90, R18.reuse, R90 ;  /* 0x0000005a125a7220 */ /* 0x040fe40000400000 */
[----:B------:R-:W-:Y:S01]  /*4710*/  FMUL R91, R18, R91 ;  /* 0x0000005b125b7220 */ /* 0x000fe20000400000 */
[----:B------:R-:W-:Y:S01]  /*4720*/  HMMA.16816.F32.BF16 R84, R168, R64, R84 ;  /* 0x00000040a854723c */ /* 0x000fe20000041854 */
[----:B------:R-:W-:Y:S01]  /*4730*/  MUFU.EX2 R144, R144 ;  /* 0x0000009000907308 */ /* 0x000fe20000000800 */
[--C-:B------:R-:W-:Y:S02]  /*4740*/  FFMA R24, R24, c[0x0][0x188], -R11.reuse ;  /* 0x0000620018187a23 */ /* 0x100fe4000000080b */
[----:B------:R-:W-:-:S05]  /*4750*/  FFMA R25, R25, c[0x0][0x188], -R11 ;  /* 0x0000620019197a23 */ /* 0x000fca000000080b */
[----:B------:R-:W4:Y:S01]  /*4760*/  MUFU.EX2 R157, R157 ;  /* 0x0000009d009d7308 */ /* 0x000f220000000800 */
[----:B------:R-:W-:Y:S01]  /*4770*/  HMMA.16816.F32.BF16 R152, R168, R140, R152 ;  /* 0x0000008ca898723c */ /* 0x000fe20000041898 */
[----:B------:R-:W-:-:S06]  /*4780*/  FFMA R44, R44, c[0x0][0x188], -R11 ;  /* 0x000062002c2c7a23 */ /* 0x000fcc000000080b */
[----:B------:R-:W-:Y:S01]  /*4790*/  MUFU.EX2 R156, R156 ;  /* 0x0000009c009c7308 */ /* 0x000fe20000000800 */
[C---:B------:R-:W-:Y:S07]  /*47a0*/  HMMA.16816.F32.BF16 R76, R168.reuse, R72, R76 ;  /* 0x00000048a84c723c */ /* 0x040fee000004184c */
[----:B------:R-:W-:Y:S01]  /*47b0*/  MUFU.EX2 R19, R19 ;  /* 0x0000001300137308 */ /* 0x000fe20000000800 */
[C---:B------:R-:W-:Y:S07]  /*47c0*/  HMMA.16816.F32.BF16 R80, R168.reuse, R68, R80 ;  /* 0x00000044a850723c */ /* 0x040fee0000041850 */
[----:B------:R-:W5:Y:S01]  /*47d0*/  MUFU.EX2 R20, R20 ;  /* 0x0000001400147308 */ /* 0x000f620000000800 */
[----:B------:R-:W-:Y:S07]  /*47e0*/  HMMA.16816.F32.BF16 R88, R168, R60, R88 ;  /* 0x0000003ca858723c */ /* 0x000fee0000041858 */
[----:B------:R0:W-:Y:S08]  /*47f0*/  MUFU.EX2 R21, R56 ;  /* 0x0000003800157308 */ /* 0x0001f00000000800 */
[----:B------:R-:W4:Y:S01]  /*4800*/  MUFU.EX2 R22, R22 ;  /* 0x0000001600167308 */ /* 0x000f220000000800 */
[----:B0-----:R-:W-:Y:S01]  /*4810*/  F2FP.BF16.PACK_AB R132, R172, R173 ;  /* 0x000000adac84723e */ /* 0x001fe200000010ff */
[----:B------:R-:W-:Y:S01]  /*4820*/  FMUL R23, R24, 1.4426950216293334961 ;  /* 0x3fb8aa3b18177820 */ /* 0x000fe20000400000 */
[----:B-1----:R-:W-:Y:S01]  /*4830*/  F2FP.BF16.PACK_AB R134, R166, R167 ;  /* 0x000000a7a686723e */ /* 0x002fe200000010ff */
[----:B------:R-:W-:Y:S01]  /*4840*/  FMUL R24, R25, 1.4426950216293334961 ;  /* 0x3fb8aa3b19187820 */ /* 0x000fe20000400000 */
[----:B--2---:R-:W-:-:S02]  /*4850*/  F2FP.BF16.PACK_AB R133, R163, R162 ;  /* 0x000000a2a385723e */ /* 0x004fc400000010ff */
[----:B---3--:R-:W-:Y:S01]  /*4860*/  F2FP.BF16.PACK_AB R135, R160, R161 ;  /* 0x000000a1a087723e */ /* 0x008fe200000010ff */
[----:B------:R-:W-:Y:S02]  /*4870*/  FMUL R25, R44, 1.4426950216293334961 ;  /* 0x3fb8aa3b2c197820 */ /* 0x000fe40000400000 */
[--C-:B------:R-:W-:Y:S02]  /*4880*/  FFMA R44, R26, c[0x0][0x188], -R12.reuse ;  /* 0x000062001a2c7a23 */ /* 0x100fe4000000080c */
[----:B------:R-:W-:Y:S02]  /*4890*/  FFMA R45, R45, c[0x0][0x188], -R11 ;  /* 0x000062002d2d7a23 */ /* 0x000fe4000000080b */
[----:B------:R-:W-:Y:S01]  /*48a0*/  HMMA.16816.F32.BF16 R96, R132, R142, R96 ;  /* 0x0000008e8460723c */ /* 0x000fe20000041860 */
[----:B------:R-:W-:Y:S02]  /*48b0*/  FMUL R57, R44, 1.4426950216293334961 ;  /* 0x3fb8aa3b2c397820 */ /* 0x000fe40000400000 */
[----:B------:R-:W-:-:S02]  /*48c0*/  FFMA R56, R47, c[0x0][0x188], -R12 ;  /* 0x000062002f387a23 */ /* 0x000fc4000000080c */
[----:B------:R-:W-:-:S03]  /*48d0*/  FFMA R44, R27, c[0x0][0x188], -R12 ;  /* 0x000062001b2c7a23 */ /* 0x000fc6000000080c */
[----:B------:R-:W-:Y:S01]  /*48e0*/  HMMA.16816.F32.BF16 R100, R132, R146, R100 ;  /* 0x000000928464723c */ /* 0x000fe20000041864 */
[----:B------:R0:W-:Y:S01]  /*48f0*/  MUFU.EX2 R27, R57 ;  /* 0x00000039001b7308 */ /* 0x0001e20000000800 */
[----:B------:R-:W-:-:S06]  /*4900*/  FMUL R45, R45, 1.4426950216293334961 ;  /* 0x3fb8aa3b2d2d7820 */ /* 0x000fcc0000400000 */
[----:B------:R-:W-:Y:S01]  /*4910*/  HMMA.16816.F32.BF16 R104, R132, R126, R104 ;  /* 0x0000007e8468723c */ /* 0x000fe20000041868 */
[----:B------:R-:W-:Y:S02]  /*4920*/  FFMA R46, R46, c[0x0][0x188], -R12 ;  /* 0x000062002e2e7a23 */ /* 0x000fe4000000080c */
[----:B0-----:R-:W-:-:S05]  /*4930*/  FMUL R57, R56, 1.4426950216293334961 ;  /* 0x3fb8aa3b38397820 */ /* 0x001fca0000400000 */
[----:B------:R-:W-:Y:S01]  /*4940*/  HMMA.16816.F32.BF16 R108, R132, R74, R108 ;  /* 0x0000004a846c723c */ /* 0x000fe2000004186c */
[----:B------:R-:W-:-:S07]  /*4950*/  FFMA R56, R40, c[0x0][0x188], -R11 ;  /* 0x0000620028387a23 */ /* 0x000fce000000080b */
[C---:B------:R-:W-:Y:S08]  /*4960*/  HMMA.16816.F32.BF16 R112, R132.reuse, R70, R112 ;  /* 0x000000468470723c */ /* 0x040ff00000041870 */
[C---:B------:R-:W-:Y:S08]  /*4970*/  HMMA.16816.F32.BF16 R116, R132.reuse, R66, R116 ;  /* 0x000000428474723c */ /* 0x040ff00000041874 */
[C---:B------:R-:W-:Y:S08]  /*4980*/  HMMA.16816.F32.BF16 R120, R132.reuse, R62, R120 ;  /* 0x0000003e8478723c */ /* 0x040ff00000041878 */
[----:B------:R-:W-:Y:S07]  /*4990*/  HMMA.16816.F32.BF16 R136, R132, R58, R136 ;  /* 0x0000003a8488723c */ /* 0x000fee0000041888 */
[----:B----4-:R-:W-:-:S02]  /*49a0*/  F2FP.BF16.PACK_AB R132, R157, R144 ;  /* 0x000000909d84723e */ /* 0x010fc400000010ff */
[----:B-----5:R-:W-:Y:S02]  /*49b0*/  F2FP.BF16.PACK_AB R133, R20, R19 ;  /* 0x000000131485723e */ /* 0x020fe400000010ff */
[----:B------:R-:W-:Y:S02]  /*49c0*/  F2FP.BF16.PACK_AB R134, R145, R156 ;  /* 0x0000009c9186723e */ /* 0x000fe400000010ff */
[----:B------:R-:W-:Y:S01]  /*49d0*/  F2FP.BF16.PACK_AB R135, R22, R21 ;  /* 0x000000151687723e */ /* 0x000fe200000010ff */
[--C-:B------:R-:W-:Y:S02]  /*49e0*/  FFMA R48, R48, c[0x0][0x188], -R13.reuse ;  /* 0x0000620030307a23 */ /* 0x100fe4000000080d */
[----:B------:R-:W-:Y:S01]  /*49f0*/  FFMA R49, R49, c[0x0][0x188], -R13 ;  /* 0x0000620031317a23 */ /* 0x000fe2000000080d */
[----:B------:R0:W-:Y:S03]  /*4a00*/  MUFU.EX2 R26, R45 ;  /* 0x0000002d001a7308 */ /* 0x0001e60000000800 */
[----:B------:R-:W-:Y:S01]  /*4a10*/  HMMA.16816.F32.BF16 R128, R132, R126, R128 ;  /* 0x0000007e8480723c */ /* 0x000fe20000041880 */
[----:B------:R-:W-:-:S02]  /*4a20*/  FMUL R159, R48, 1.4426950216293334961 ;  /* 0x3fb8aa3b309f7820 */ /* 0x000fc40000400000 */
[----:B------:R-:W-:-:S05]  /*4a30*/  FMUL R49, R49, 1.4426950216293334961 ;  /* 0x3fb8aa3b31317820 */ /* 0x000fca0000400000 */
[----:B------:R-:W-:Y:S01]  /*4a40*/  HMMA.16816.F32.BF16 R148, R132, R146, R148 ;  /* 0x000000928494723c */ /* 0x000fe20000041894 */
[----:B------:R-:W-:-:S06]  /*4a50*/  FFMA R48, R54, c[0x0][0x188], -R14 ;  /* 0x0000620036307a23 */ /* 0x000fcc000000080e */
[----:B------:R-:W-:Y:S01]  /*4a60*/  FMUL R146, R44, 1.4426950216293334961 ;  /* 0x3fb8aa3b2c927820 */ /* 0x000fe20000400000 */
[C---:B------:R-:W-:Y:S01]  /*4a70*/  HMMA.16816.F32.BF16 R124, R132.reuse, R66, R84 ;  /* 0x00000042847c723c */ /* 0x040fe20000041854 */
[----:B------:R-:W-:Y:S01]  /*4a80*/  FMUL R147, R46, 1.4426950216293334961 ;  /* 0x3fb8aa3b2e937820 */ /* 0x000fe20000400000 */
[----:B------:R-:W-:Y:S04]  /*4a90*/  LDSM.16.M88.4 R64, [R252+0x8800] ;  /* 0x00880000fc40783b */ /* 0x000fe80000000200 */
[----:B0-----:R-:W0:Y:S01]  /*4aa0*/  LDSM.16.M88.4 R44, [R252+0x8400] ;  /* 0x00840000fc2c783b */ /* 0x001e220000000200 */
[----:B------:R-:W-:Y:S01]  /*4ab0*/  FMUL R84, R56, 1.4426950216293334961 ;  /* 0x3fb8aa3b38547820 */ /* 0x000fe20000400000 */
[----:B------:R-:W-:Y:S01]  /*4ac0*/  HMMA.16816.F32.BF16 R140, R132, R142, R152 ;  /* 0x0000008e848c723c */ /* 0x000fe20000041898 */
[--C-:B------:R-:W-:Y:S01]  /*4ad0*/  FFMA R56, R52, c[0x0][0x188], -R13.reuse ;  /* 0x0000620034387a23 */ /* 0x100fe2000000080d */
[----:B------:R-:W1:Y:S01]  /*4ae0*/  LDSM.16.M88.4 R152, [R252+0x8000] ;  /* 0x00800000fc98783b */ /* 0x000e620000000200 */
[----:B------:R2:W-:Y:S01]  /*4af0*/  MUFU.EX2 R52, R84 ;  /* 0x0000005400347308 */ /* 0x0005e20000000800 */
[----:B------:R-:W-:-:S04]  /*4b00*/  FFMA R53, R53, c[0x0][0x188], -R13 ;  /* 0x0000620035357a23 */ /* 0x000fc8000000080d */
[C---:B------:R-:W-:Y:S01]  /*4b10*/  HMMA.16816.F32.BF16 R72, R132.reuse, R74, R76 ;  /* 0x0000004a8448723c */ /* 0x040fe2000004184c */
[----:B------:R-:W3:Y:S02]  /*4b20*/  LDSM.16.M88.4 R76, [R252+0x8c00] ;  /* 0x008c0000fc4c783b */ /* 0x000ee40000000200 */
[----:B------:R4:W-:Y:S02]  /*4b30*/  MUFU.EX2 R54, R49 ;  /* 0x0000003100367308 */ /* 0x0009e40000000800 */
[----:B--2---:R-:W-:Y:S03]  /*4b40*/  LDSM.16.M88.4 R84, [R252+0x9400] ;  /* 0x00940000fc54783b */ /* 0x004fe60000000200 */
[----:B------:R-:W-:Y:S01]  /*4b50*/  HMMA.16816.F32.BF16 R68, R132, R70, R80 ;  /* 0x000000468444723c */ /* 0x000fe20000041850 */
[----:B------:R-:W2:Y:S01]  /*4b60*/  LDSM.16.M88.4 R80, [R252+0x9000] ;  /* 0x00900000fc50783b */ /* 0x000ea20000000200 */
[----:B----4-:R-:W-:-:S06]  /*4b70*/  FMUL R49, R48, 1.4426950216293334961 ;  /* 0x3fb8aa3b30317820 */ /* 0x010fcc0000400000 */
[----:B------:R-:W-:Y:S01]  /*4b80*/  HMMA.16816.F32.BF16 R60, R132, R62, R88 ;  /* 0x0000003e843c723c */ /* 0x000fe20000041858 */
[----:B------:R-:W4:Y:S01]  /*4b90*/  LDSM.16.M88.4 R88, [R252+0x9800] ;  /* 0x00980000fc58783b */ /* 0x000f220000000200 */
[----:B------:R-:W-:-:S06]  /*4ba0*/  FFMA R48, R55, c[0x0][0x188], -R14 ;  /* 0x0000620037307a23 */ /* 0x000fcc000000080e */
[----:B------:R-:W-:Y:S01]  /*4bb0*/  HMMA.16816.F32.BF16 R132, R132, R58, R92 ;  /* 0x0000003a8484723c */ /* 0x000fe2000004185c */
[----:B------:R-:W5:Y:S01]  /*4bc0*/  LDSM.16.M88.4 R92, [R252+0x9c00] ;  /* 0x009c0000fc5c783b */ /* 0x000f620000000200 */
[--C-:B------:R-:W-:Y:S02]  /*4bd0*/  FFMA R50, R50, c[0x0][0x188], -R14.reuse ;  /* 0x0000620032327a23 */ /* 0x100fe4000000080e */
[----:B------:R-:W-:Y:S02]  /*4be0*/  FFMA R51, R51, c[0x0][0x188], -R14 ;  /* 0x0000620033337a23 */ /* 0x000fe4000000080e */
[----:B------:R-:W-:Y:S02]  /*4bf0*/  FMUL R158, R56, 1.4426950216293334961 ;  /* 0x3fb8aa3b389e7820 */ /* 0x000fe40000400000 */
[----:B------:R-:W-:Y:S02]  /*4c00*/  FMUL R53, R53, 1.4426950216293334961 ;  /* 0x3fb8aa3b35357820 */ /* 0x000fe40000400000 */
[----:B------:R-:W-:-:S02]  /*4c10*/  FMUL R48, R48, 1.4426950216293334961 ;  /* 0x3fb8aa3b30307820 */ /* 0x000fc40000400000 */
[----:B------:R-:W-:Y:S02]  /*4c20*/  FMUL R50, R50, 1.4426950216293334961 ;  /* 0x3fb8aa3b32327820 */ /* 0x000fe40000400000 */
[----:B------:R-:W-:Y:S01]  /*4c30*/  FMUL R51, R51, 1.4426950216293334961 ;  /* 0x3fb8aa3b33337820 */ /* 0x000fe20000400000 */
[----:B------:R0:W-:Y:S01]  /*4c40*/  MUFU.EX2 R168, R48 ;  /* 0x0000003000a87308 */ /* 0x0001e20000000800 */
[----:B------:R-:W-:-:S07]  /*4c50*/  FADD R181, R182, R181 ;  /* 0x000000b5b6b57221 */ /* 0x000fce0000000000 */
[----:B------:R-:W-:Y:S01]  /*4c60*/  MUFU.EX2 R23, R23 ;  /* 0x0000001700177308 */ /* 0x000fe20000000800 */
[----:B0-----:R-:W-:-:S07]  /*4c70*/  FFMA R48, R41, c[0x0][0x188], -R11 ;  /* 0x0000620029307a23 */ /* 0x001fce000000080b */
[----:B------:R-:W0:Y:S01]  /*4c80*/  MUFU.EX2 R24, R24 ;  /* 0x0000001800187308 */ /* 0x000e220000000800 */
[----:B------:R-:W-:-:S07]  /*4c90*/  FADD R183, R184, R183 ;  /* 0x000000b7b8b77221 */ /* 0x000fce0000000000 */
[----:B------:R-:W0:Y:S08]  /*4ca0*/  MUFU.EX2 R25, R25 ;  /* 0x0000001900197308 */ /* 0x000e300000000800 */
[----:B------:R-:W0:Y:S08]  /*4cb0*/  MUFU.EX2 R146, R146 ;  /* 0x0000009200927308 */ /* 0x000e300000000800 */
[----:B------:R-:W-:Y:S08]  /*4cc0*/  MUFU.EX2 R147, R147 ;  /* 0x0000009300937308 */ /* 0x000ff00000000800 */
[----:B------:R0:W0:Y:S08]  /*4cd0*/  MUFU.EX2 R40, R57 ;  /* 0x0000003900287308 */ /* 0x0000300000000800 */
[----:B------:R-:W-:Y:S08]  /*4ce0*/  MUFU.EX2 R158, R158 ;  /* 0x0000009e009e7308 */ /* 0x000ff00000000800 */
[----:B------:R-:W0:Y:S08]  /*4cf0*/  MUFU.EX2 R53, R53 ;  /* 0x0000003500357308 */ /* 0x000e300000000800 */
[----:B------:R-:W-:Y:S08]  /*4d00*/  MUFU.EX2 R159, R159 ;  /* 0x0000009f009f7308 */ /* 0x000ff00000000800 */
[----:B------:R-:W0:Y:S08]  /*4d10*/  MUFU.EX2 R55, R49 ;  /* 0x0000003100377308 */ /* 0x000e300000000800 */
[----:B------:R-:W-:Y:S08]  /*4d20*/  MUFU.EX2 R169, R50 ;  /* 0x0000003200a97308 */ /* 0x000ff00000000800 */
[----:B------:R-:W1:Y:S01]  /*4d30*/  MUFU.EX2 R41, R51 ;  /* 0x0000003300297308 */ /* 0x000e620000000800 */
[----:B------:R-:W-:-:S02]  /*4d40*/  FADD R188, R188, R181 ;  /* 0x000000b5bcbc7221 */ /* 0x000fc40000000000 */
[----:B------:R-:W-:Y:S02]  /*4d50*/  FMUL R48, R48, 1.4426950216293334961 ;  /* 0x3fb8aa3b30307820 */ /* 0x000fe40000400000 */
[----:B------:R-:W-:Y:S02]  /*4d60*/  FADD R179, R179, R178 ;  /* 0x000000b2b3b37221 */ /* 0x000fe40000000000 */
[----:B------:R-:W-:Y:S02]  /*4d70*/  FADD R180, R180, R183 ;  /* 0x000000b7b4b47221 */ /* 0x000fe40000000000 */
[----:B------:R-:W-:Y:S02]  /*4d80*/  FADD R176, R177, R176 ;  /* 0x000000b0b1b07221 */ /* 0x000fe40000000000 */
[----:B------:R-:W-:Y:S01]  /*4d90*/  FADD R187, R187, R188 ;  /* 0x000000bcbbbb7221 */ /* 0x000fe20000000000 */
[----:B------:R1:W2:Y:S01]  /*4da0*/  MUFU.EX2 R170, R48 ;  /* 0x0000003000aa7308 */ /* 0x0002a20000000800 */
[----:B------:R-:W-:Y:S01]  /*4db0*/  FADD R186, R186, R179 ;  /* 0x000000b3baba7221 */ /* 0x000fe20000000000 */
[----:B0-----:R-:W-:Y:S01]  /*4dc0*/  F2FP.BF16.PACK_AB R56, R24, R23 ;  /* 0x000000171838723e */ /* 0x001fe200000010ff */
[----:B------:R-:W-:Y:S01]  /*4dd0*/  FADD R180, R189, R180 ;  /* 0x000000b4bdb47221 */ /* 0x000fe20000000000 */
[----:B------:R-:W-:Y:S01]  /*4de0*/  F2FP.BF16.PACK_AB R58, R26, R25 ;  /* 0x000000191a3a723e */ /* 0x000fe200000010ff */
[----:B------:R-:W-:Y:S01]  /*4df0*/  FADD R175, R175, R176 ;  /* 0x000000b0afaf7221 */ /* 0x000fe20000000000 */
[----:B------:R-:W-:Y:S01]  /*4e00*/  F2FP.BF16.PACK_AB R57, R146, R27 ;  /* 0x0000001b9239723e */ /* 0x000fe200000010ff */
[----:B------:R-:W-:Y:S01]  /*4e10*/  FADD R162, R162, R187 ;  /* 0x000000bba2a27221 */ /* 0x000fe20000000000 */
[----:B------:R-:W-:-:S02]  /*4e20*/  F2FP.BF16.PACK_AB R59, R40, R147 ;  /* 0x00000093283b723e */ /* 0x000fc400000010ff */
[----:B-1----:R-:W-:Y:S02]  /*4e30*/  F2FP.BF16.PACK_AB R48, R53, R158 ;  /* 0x0000009e3530723e */ /* 0x002fe400000010ff */
[----:B------:R-:W-:Y:S02]  /*4e40*/  F2FP.BF16.PACK_AB R49, R168, R55 ;  /* 0x00000037a831723e */ /* 0x000fe400000010ff */
[----:B------:R-:W-:Y:S02]  /*4e50*/  F2FP.BF16.PACK_AB R50, R54, R159 ;  /* 0x0000009f3632723e */ /* 0x000fe400000010ff */
[----:B------:R-:W-:Y:S01]  /*4e60*/  F2FP.BF16.PACK_AB R51, R41, R169 ;  /* 0x000000a92933723e */ /* 0x000fe200000010ff */
[----:B------:R-:W-:Y:S02]  /*4e70*/  FADD R185, R185, R186 ;  /* 0x000000bab9b97221 */ /* 0x000fe40000000000 */
[----:B------:R-:W-:Y:S02]  /*4e80*/  FADD R173, R173, R180 ;  /* 0x000000b4adad7221 */ /* 0x000fe40000000000 */
[----:B------:R-:W-:-:S02]  /*4e90*/  FADD R174, R174, R175 ;  /* 0x000000afaeae7221 */ /* 0x000fc40000000000 */
[----:B------:R-:W-:Y:S01]  /*4ea0*/  FADD R162, R163, R162 ;  /* 0x000000a2a3a27221 */ /* 0x000fe20000000000 */
[-C--:B------:R-:W-:Y:S01]  /*4eb0*/  HMMA.16816.F32.BF16 R100, R56, R44.reuse, R100 ;  /* 0x0000002c3864723c */ /* 0x080fe20000041864 */
[----:B------:R-:W-:Y:S02]  /*4ec0*/  FADD R144, R144, R185 ;  /* 0x000000b990907221 */ /* 0x000fe40000000000 */
[----:B------:R-:W-:Y:S02]  /*4ed0*/  FADD R172, R172, R173 ;  /* 0x000000adacac7221 */ /* 0x000fe40000000000 */
[--C-:B------:R-:W-:Y:S02]  /*4ee0*/  FFMA R171, R28, c[0x0][0x188], -R11.reuse ;  /* 0x000062001cab7a23 */ /* 0x100fe4000000080b */
[----:B------:R-:W-:Y:S01]  /*4ef0*/  FFMA R29, R29, c[0x0][0x188], -R11 ;  /* 0x000062001d1d7a23 */ /* 0x000fe2000000080b */
[----:B------:R-:W-:Y:S01]  /*4f00*/  HMMA.16816.F32.BF16 R148, R48, R44, R148 ;  /* 0x0000002c3094723c */ /* 0x000fe20000041894 */
[----:B------:R-:W-:-:S02]  /*4f10*/  FFMA R28, R42, c[0x0][0x188], -R12 ;  /* 0x000062002a1c7a23 */ /* 0x000fc4000000080c */
[----:B------:R-:W-:-:S04]  /*4f20*/  FADD R161, R161, R162 ;  /* 0x000000a2a1a17221 */ /* 0x000fc80000000000 */
[----:B------:R-:W-:Y:S01]  /*4f30*/  FADD R45, R19, R174 ;  /* 0x000000ae132d7221 */ /* 0x000fe20000000000 */
[C---:B------:R-:W-:Y:S01]  /*4f40*/  HMMA.16816.F32.BF16 R96, R56.reuse, R152, R96 ;  /* 0x000000983860723c */ /* 0x040fe20000041860 */
[----:B------:R-:W-:Y:S02]  /*4f50*/  FADD R157, R157, R144 ;  /* 0x000000909d9d7221 */ /* 0x000fe40000000000 */
[----:B------:R-:W-:Y:S02]  /*4f60*/  FADD R167, R167, R172 ;  /* 0x000000aca7a77221 */ /* 0x000fe40000000000 */
[----:B------:R-:W-:Y:S02]  /*4f70*/  FMUL R29, R29, 1.4426950216293334961 ;  /* 0x3fb8aa3b1d1d7820 */ /* 0x000fe40000400000 */
[----:B------:R-:W-:Y:S01]  /*4f80*/  FADD R20, R20, R45 ;  /* 0x0000002d14147221 */ /* 0x000fe20000000000 */
[----:B------:R-:W-:Y:S01]  /*4f90*/  HMMA.16816.F32.BF16 R104, R56, R64, R104 ;  /* 0x000000403868723c */ /* 0x000fe20000041868 */
[----:B------:R-:W-:-:S02]  /*4fa0*/  FMUL R28, R28, 1.4426950216293334961 ;  /* 0x3fb8aa3b1c1c7820 */ /* 0x000fc40000400000 */
[----:B------:R-:W-:Y:S02]  /*4fb0*/  FADD R160, R160, R161 ;  /* 0x000000a1a0a07221 */ /* 0x000fe40000000000 */
[----:B------:R-:W-:-:S03]  /*4fc0*/  FFMA R38, R38, c[0x0][0x188], -R14 ;  /* 0x0000620026267a23 */ /* 0x000fc6000000080e */
[----:B---3--:R-:W-:Y:S01]  /*4fd0*/  HMMA.16816.F32.BF16 R108, R56, R76, R108 ;  /* 0x0000004c386c723c */ /* 0x008fe2000004186c */
[----:B------:R-:W-:Y:S01]  /*4fe0*/  FADD R156, R156, R157 ;  /* 0x0000009d9c9c7221 */ /* 0x000fe20000000000 */
[----:B------:R0:W-:Y:S01]  /*4ff0*/  MUFU.EX2 R42, R29 ;  /* 0x0000001d002a7308 */ /* 0x0001e20000000800 */
[----:B------:R-:W-:-:S05]  /*5000*/  FADD R166, R166, R167 ;  /* 0x000000a7a6a67221 */ /* 0x000fca0000000000 */
[----:B--2---:R-:W-:Y:S01]  /*5010*/  HMMA.16816.F32.BF16 R112, R56, R80, R112 ;  /* 0x000000503870723c */ /* 0x004fe20000041870 */
[----:B------:R-:W-:Y:S02]  /*5020*/  FADD R21, R21, R20 ;  /* 0x0000001415157221 */ /* 0x000fe40000000000 */
[----:B0-----:R-:W-:-:S05]  /*5030*/  FFMA R29, R37, c[0x0][0x188], -R13 ;  /* 0x00006200251d7a23 */ /* 0x001fca000000080d */
[----:B------:R-:W-:Y:S01]  /*5040*/  HMMA.16816.F32.BF16 R116, R56, R84, R116 ;  /* 0x000000543874723c */ /* 0x000fe20000041874 */
[----:B------:R-:W-:-:S07]  /*5050*/  FFMA R39, R39, c[0x0][0x188], -R14 ;  /* 0x0000620027277a23 */ /* 0x000fce000000080e */
[----:B----4-:R-:W-:Y:S01]  /*5060*/  HMMA.16816.F32.BF16 R120, R56, R88, R120 ;  /* 0x000000583878723c */ /* 0x010fe20000041878 */
[----:B------:R-:W-:-:S07]  /*5070*/  FADD R145, R145, R156 ;  /* 0x0000009c91917221 */ /* 0x000fce0000000000 */
[----:B-----5:R-:W-:Y:S07]  /*5080*/  HMMA.16816.F32.BF16 R136, R56, R92, R136 ;  /* 0x0000005c3888723c */ /* 0x020fee0000041888 */
[--C-:B------:R-:W-:Y:S02]  /*5090*/  FFMA R56, R43, c[0x0][0x188], -R12.reuse ;  /* 0x000062002b387a23 */ /* 0x100fe4000000080c */
[----:B------:R-:W-:Y:S02]  /*50a0*/  FFMA R43, R30, c[0x0][0x188], -R12 ;  /* 0x000062001e2b7a23 */ /* 0x000fe4000000080c */
[----:B------:R-:W-:-:S02]  /*50b0*/  FFMA R30, R36, c[0x0][0x188], -R13 ;  /* 0x00006200241e7a23 */ /* 0x000fc4000000080d */
[----:B------:R0:W1:Y:S01]  /*50c0*/  MUFU.EX2 R36, R28 ;  /* 0x0000001c00247308 */ /* 0x0000620000000800 */
[----:B------:R-:W-:Y:S02]  /*50d0*/  FADD R59, R27, R160 ;  /* 0x000000a01b3b7221 */ /* 0x000fe40000000000 */
[----:B------:R-:W-:Y:S02]  /*50e0*/  FMUL R27, R38, 1.4426950216293334961 ;  /* 0x3fb8aa3b261b7820 */ /* 0x000fe40000400000 */
[----:B------:R-:W-:Y:S02]  /*50f0*/  FMUL R30, R30, 1.4426950216293334961 ;  /* 0x3fb8aa3b1e1e7820 */ /* 0x000fe40000400000 */
[----:B------:R-:W-:Y:S02]  /*5100*/  FADD R57, R23, R166 ;  /* 0x000000a617397221 */ /* 0x000fe40000000000 */
[----:B0-----:R-:W-:Y:S02]  /*5110*/  FFMA R28, R32, c[0x0][0x188], -R13 ;  /* 0x00006200201c7a23 */ /* 0x001fe4000000080d */
[----:B------:R-:W-:-:S02]  /*5120*/  FMUL R32, R56, 1.4426950216293334961 ;  /* 0x3fb8aa3b38207820 */ /* 0x000fc40000400000 */
[----:B------:R-:W-:Y:S02]  /*5130*/  FADD R56, R22, R21 ;  /* 0x0000001516387221 */ /* 0x000fe40000000000 */
[----:B------:R-:W-:Y:S01]  /*5140*/  FMUL R19, R29, 1.4426950216293334961 ;  /* 0x3fb8aa3b1d137820 */ /* 0x000fe20000400000 */
[----:B------:R-:W0:Y:S01]  /*5150*/  MUFU.EX2 R44, R30 ;  /* 0x0000001e002c7308 */ /* 0x000e220000000800 */
[----:B------:R-:W-:Y:S02]  /*5160*/  FFMA R31, R31, c[0x0][0x188], -R12 ;  /* 0x000062001f1f7a23 */ /* 0x000fe4000000080c */
[----:B------:R-:W-:Y:S02]  /*5170*/  FFMA R34, R34, c[0x0][0x188], -R14 ;  /* 0x0000620022227a23 */ /* 0x000fe4000000080e */
[----:B------:R-:W-:Y:S02]  /*5180*/  FMUL R38, R39, 1.4426950216293334961 ;  /* 0x3fb8aa3b27267820 */ /* 0x000fe40000400000 */
[----:B------:R-:W-:Y:S01]  /*5190*/  FFMA R37, R33, c[0x0][0x188], -R13 ;  /* 0x0000620021257a23 */ /* 0x000fe2000000080d */
[----:B------:R-:W2:Y:S01]  /*51a0*/  MUFU.EX2 R27, R27 ;  /* 0x0000001b001b7308 */ /* 0x000ea20000000800 */
[----:B------:R-:W-:-:S02]  /*51b0*/  FADD R158, R158, R145 ;  /* 0x000000919e9e7221 */ /* 0x000fc40000000000 */
[----:B------:R-:W-:Y:S02]  /*51c0*/  FADD R24, R24, R57 ;  /* 0x0000003918187221 */ /* 0x000fe40000000000 */
[----:B------:R-:W-:Y:S02]  /*51d0*/  FMUL R33, R43, 1.4426950216293334961 ;  /* 0x3fb8aa3b2b217820 */ /* 0x000fe40000400000 */
[----:B------:R-:W-:Y:S01]  /*51e0*/  FADD R55, R55, R56 ;  /* 0x0000003837377221 */ /* 0x000fe20000000000 */
[----:B------:R-:W3:Y:S01]  /*51f0*/  MUFU.EX2 R32, R32 ;  /* 0x0000002000207308 */ /* 0x000ee20000000800 */
[----:B------:R-:W-:Y:S02]  /*5200*/  FMUL R171, R171, 1.4426950216293334961 ;  /* 0x3fb8aa3babab7820 */ /* 0x000fe40000400000 */
[----:B------:R-:W-:Y:S02]  /*5210*/  FMUL R45, R28, 1.4426950216293334961 ;  /* 0x3fb8aa3b1c2d7820 */ /* 0x000fe40000400000 */
[----:B------:R-:W-:-:S02]  /*5220*/  FFMA R35, R35, c[0x0][0x188], -R14 ;  /* 0x0000620023237a23 */ /* 0x000fc4000000080e */
[----:B------:R-:W-:Y:S01]  /*5230*/  FMUL R31, R31, 1.4426950216293334961 ;  /* 0x3fb8aa3b1f1f7820 */ /* 0x000fe20000400000 */
[----:B------:R-:W4:Y:S01]  /*5240*/  MUFU.EX2 R19, R19 ;  /* 0x0000001300137308 */ /* 0x000f220000000800 */
[----:B------:R-:W-:Y:S02]  /*5250*/  FADD R146, R146, R59 ;  /* 0x0000003b92927221 */ /* 0x000fe40000000000 */
[----:B------:R-:W-:Y:S02]  /*5260*/  FMUL R34, R34, 1.4426950216293334961 ;  /* 0x3fb8aa3b22227820 */ /* 0x000fe40000400000 */
[----:B------:R-:W-:Y:S02]  /*5270*/  FADD R158, R53, R158 ;  /* 0x0000009e359e7221 */ /* 0x000fe40000000000 */
[----:B------:R-:W-:Y:S01]  /*5280*/  FADD R25, R25, R24 ;  /* 0x0000001819197221 */ /* 0x000fe20000000000 */
[----:B------:R-:W5:Y:S01]  /*5290*/  MUFU.EX2 R38, R38 ;  /* 0x0000002600267308 */ /* 0x000f620000000800 */
[----:B------:R-:W-:-:S02]  /*52a0*/  FADD R168, R168, R55 ;  /* 0x00000037a8a87221 */ /* 0x000fc40000000000 */
[----:B------:R-:W-:Y:S02]  /*52b0*/  FADD R147, R147, R146 ;  /* 0x0000009293937221 */ /* 0x000fe40000000000 */
[----:B------:R-:W-:Y:S02]  /*52c0*/  FMUL R35, R35, 1.4426950216293334961 ;  /* 0x3fb8aa3b23237820 */ /* 0x000fe40000400000 */
[----:B------:R-:W-:Y:S01]  /*52d0*/  FADD R159, R159, R158 ;  /* 0x0000009e9f9f7221 */ /* 0x000fe20000000000 */
[----:B------:R-:W-:Y:S01]  /*52e0*/  MUFU.EX2 R33, R33 ;  /* 0x0000002100217308 */ /* 0x000fe20000000800 */
[----:B------:R-:W-:Y:S02]  /*52f0*/  FADD R25, R26, R25 ;  /* 0x000000191a197221 */ /* 0x000fe40000000000 */
[----:B------:R-:W-:Y:S02]  /*5300*/  FMUL R37, R37, 1.4426950216293334961 ;  /* 0x3fb8aa3b25257820 */ /* 0x000fe40000400000 */
[----:B------:R-:W-:-:S03]  /*5310*/  FADD R168, R169, R168 ;  /* 0x000000a8a9a87221 */ /* 0x000fc60000000000 */
[----:B------:R-:W0:Y:S01]  /*5320*/  MUFU.EX2 R43, R31 ;  /* 0x0000001f002b7308 */ /* 0x000e220000000800 */
[----:B------:R-:W-:Y:S01]  /*5330*/  FADD R147, R40, R147 ;  /* 0x0000009328937221 */ /* 0x000fe20000000000 */
[----:B------:R-:W-:Y:S01]  /*5340*/  HMMA.16816.F32.BF16 R128, R48, R64, R128 ;  /* 0x000000403080723c */ /* 0x000fe20000041880 */
[----:B------:R-:W-:-:S05]  /*5350*/  FADD R159, R54, R159 ;  /* 0x0000009f369f7221 */ /* 0x000fca0000000000 */
[----:B------:R-:W0:Y:S01]  /*5360*/  MUFU.EX2 R171, R171 ;  /* 0x000000ab00ab7308 */ /* 0x000e220000000800 */
[----:B------:R-:W-:Y:S02]  /*5370*/  FADD R25, R52, R25 ;  /* 0x0000001934197221 */ /* 0x000fe40000000000 */
[----:B------:R-:W-:-:S05]  /*5380*/  FADD R168, R41, R168 ;  /* 0x000000a829a87221 */ /* 0x000fca0000000000 */
[----:B------:R-:W2:Y:S01]  /*5390*/  MUFU.EX2 R45, R45 ;  /* 0x0000002d002d7308 */ /* 0x000ea20000000800 */
[----:B------:R-:W-:Y:S01]  /*53a0*/  F2FP.BF16.PACK_AB R20, R170, R52 ;  /* 0x00000034aa14723e */ /* 0x000fe200000010ff */
[----:B-1----:R-:W-:-:S06]  /*53b0*/  FADD R147, R36, R147 ;  /* 0x0000009324937221 */ /* 0x002fcc0000000000 */
[----:B------:R-:W1:Y:S01]  /*53c0*/  MUFU.EX2 R34, R34 ;  /* 0x0000002200227308 */ /* 0x000e620000000800 */
[----:B------:R-:W-:Y:S02]  /*53d0*/  FADD R170, R170, R25 ;  /* 0x00000019aaaa7221 */ /* 0x000fe40000000000 */
[----:B0-----:R-:W-:-:S05]  /*53e0*/  FADD R24, R44, R159 ;  /* 0x0000009f2c187221 */ /* 0x001fca0000000000 */
[----:B------:R-:W0:Y:S01]  /*53f0*/  MUFU.EX2 R64, R37 ;  /* 0x0000002500407308 */ /* 0x000e220000000800 */
[----:B--2---:R-:W-:Y:S01]  /*5400*/  FADD R25, R27, R168 ;  /* 0x000000a81b197221 */ /* 0x004fe20000000000 */
[----:B---3--:R-:W-:-:S06]  /*5410*/  F2FP.BF16.PACK_AB R21, R32, R36 ;  /* 0x000000242015723e */ /* 0x008fcc00000010ff */
[----:B------:R-:W2:Y:S01]  /*5420*/  MUFU.EX2 R35, R35 ;  /* 0x0000002300237308 */ /* 0x000ea20000000800 */
[----:B------:R-:W-:Y:S02]  /*5430*/  FADD R32, R32, R147 ;  /* 0x0000009320207221 */ /* 0x000fe40000000000 */
[----:B----4-:R-:W-:Y:S02]  /*5440*/  FADD R24, R19, R24 ;  /* 0x0000001813187221 */ /* 0x010fe40000000000 */
[----:B-----5:R-:W-:Y:S01]  /*5450*/  FADD R25, R38, R25 ;  /* 0x0000001926197221 */ /* 0x020fe20000000000 */
[----:B------:R-:W-:Y:S01]  /*5460*/  F2FP.BF16.PACK_AB R23, R43, R33 ;  /* 0x000000212b17723e */ /* 0x000fe200000010ff */
[----:B------:R-:W-:Y:S01]  /*5470*/  FADD R32, R33, R32 ;  /* 0x0000002021207221 */ /* 0x000fe20000000000 */
[----:B------:R-:W-:Y:S01]  /*5480*/  F2FP.BF16.PACK_AB R22, R42, R171 ;  /* 0x000000ab2a16723e */ /* 0x000fe200000010ff */
[----:B------:R-:W-:Y:S02]  /*5490*/  FADD R33, R45, R24 ;  /* 0x000000182d217221 */ /* 0x000fe40000000000 */
[----:B------:R-:W-:-:S02]  /*54a0*/  FADD R171, R171, R170 ;  /* 0x000000aaabab7221 */ /* 0x000fc40000000000 */
[----:B-1----:R-:W-:Y:S02]  /*54b0*/  FADD R24, R34, R25 ;  /* 0x0000001922187221 */ /* 0x002fe40000000000 */
[----:B------:R-:W-:Y:S02]  /*54c0*/  FADD R171, R42, R171 ;  /* 0x000000ab2aab7221 */ /* 0x000fe40000000000 */
[----:B------:R-:W-:Y:S02]  /*54d0*/  FADD R32, R43, R32 ;  /* 0x000000202b207221 */ /* 0x000fe40000000000 */
[----:B0-----:R-:W-:Y:S02]  /*54e0*/  FADD R33, R64, R33 ;  /* 0x0000002140217221 */ /* 0x001fe40000000000 */
[----:B--2---:R-:W-:Y:S01]  /*54f0*/  FADD R36, R35, R24 ;  /* 0x0000001823247221 */ /* 0x004fe20000000000 */
[----:B------:R-:W0:Y:S04]  /*5500*/  SHFL.BFLY PT, R40, R171, 0x2, 0x1f ;  /* 0x0c401f00ab287f89 */ /* 0x000e2800000e0000 */
[----:B------:R-:W1:Y:S04]  /*5510*/  SHFL.BFLY PT, R37, R32, 0x2, 0x1f ;  /* 0x0c401f0020257f89 */ /* 0x000e6800000e0000 */
[----:B------:R-:W2:Y:S04]  /*5520*/  SHFL.BFLY PT, R42, R33, 0x2, 0x1f ;  /* 0x0c401f00212a7f89 */ /* 0x000ea800000e0000 */
[----:B------:R-:W3:Y:S01]  /*5530*/  SHFL.BFLY PT, R39, R36, 0x2, 0x1f ;  /* 0x0c401f0024277f89 */ /* 0x000ee200000e0000 */
[----:B------:R-:W-:Y:S01]  /*5540*/  HMMA.16816.F32.BF16 R28, R48, R88, R60 ;  /* 0x00000058301c723c */ /* 0x000fe2000004183c */
[----:B------:R-:W-:Y:S01]  /*5550*/  F2FP.BF16.PACK_AB R24, R19, R44 ;  /* 0x0000002c1318723e */ /* 0x000fe200000010ff */
[----:B0-----:R-:W-:-:S02]  /*5560*/  FADD R40, R171, R40 ;  /* 0x00000028ab287221 */ /* 0x001fc40000000000 */
[----:B-1----:R-:W-:Y:S02]  /*5570*/  FADD R37, R32, R37 ;  /* 0x0000002520257221 */ /* 0x002fe40000000000 */
[----:B--2---:R-:W-:Y:S02]  /*5580*/  FADD R42, R33, R42 ;  /* 0x0000002a212a7221 */ /* 0x004fe40000000000 */
[----:B---3--:R-:W-:Y:S01]  /*5590*/  FADD R39, R36, R39 ;  /* 0x0000002724277221 */ /* 0x008fe20000000000 */
[C---:B------:R-:W-:Y:S01]  /*55a0*/  HMMA.16816.F32.BF16 R96, R20.reuse, R154, R96 ;  /* 0x0000009a1460723c */ /* 0x040fe20000041860 */
[----:B------:R-:W0:Y:S07]  /*55b0*/  SHFL.BFLY PT, R19, R40, 0x1, 0x1f ;  /* 0x0c201f0028137f89 */ /* 0x000e2e00000e0000 */
[C---:B------:R-:W-:Y:S08]  /*55c0*/  HMMA.16816.F32.BF16 R60, R20.reuse, R46, R100 ;  /* 0x0000002e143c723c */ /* 0x040ff00000041864 */
[C---:B------:R-:W-:Y:S08]  /*55d0*/  HMMA.16816.F32.BF16 R56, R20.reuse, R66, R104 ;  /* 0x000000421438723c */ /* 0x040ff00000041868 */
[C---:B------:R-:W-:Y:S08]  /*55e0*/  HMMA.16816.F32.BF16 R108, R20.reuse, R78, R108 ;  /* 0x0000004e146c723c */ /* 0x040ff0000004186c */
[C---:B------:R-:W-:Y:S08]  /*55f0*/  HMMA.16816.F32.BF16 R112, R20.reuse, R82, R112 ;  /* 0x000000521470723c */ /* 0x040ff00000041870 */
[C---:B------:R-:W-:Y:S08]  /*5600*/  HMMA.16816.F32.BF16 R116, R20.reuse, R86, R116 ;  /* 0x000000561474723c */ /* 0x040ff00000041874 */
[C---:B------:R-:W-:Y:S08]  /*5610*/  HMMA.16816.F32.BF16 R120, R20.reuse, R90, R120 ;  /* 0x0000005a1478723c */ /* 0x040ff00000041878 */
[----:B------:R-:W-:Y:S01]  /*5620*/  HMMA.16816.F32.BF16 R136, R20, R94, R136 ;  /* 0x0000005e1488723c */ /* 0x000fe20000041888 */
[----:B------:R-:W1:Y:S04]  /*5630*/  SHFL.BFLY PT, R20, R37, 0x1, 0x1f ;  /* 0x0c201f0025147f89 */ /* 0x000e6800000e0000 */
[----:B------:R-:W2:Y:S04]  /*5640*/  SHFL.BFLY PT, R21, R42, 0x1, 0x1f ;  /* 0x0c201f002a157f89 */ /* 0x000ea800000e0000 */
[----:B------:R-:W3:Y:S01]  /*5650*/  SHFL.BFLY PT, R22, R39, 0x1, 0x1f ;  /* 0x0c201f0027167f89 */ /* 0x000ee200000e0000 */
[C---:B------:R-:W-:Y:S08]  /*5660*/  HMMA.16816.F32.BF16 R140, R48.reuse, R152, R140 ;  /* 0x00000098308c723c */ /* 0x040ff0000004188c */
[C---:B------:R-:W-:Y:S08]  /*5670*/  HMMA.16816.F32.BF16 R72, R48.reuse, R76, R72 ;  /* 0x0000004c3048723c */ /* 0x040ff00000041848 */
[C---:B------:R-:W-:Y:S08]  /*5680*/  HMMA.16816.F32.BF16 R68, R48.reuse, R80, R68 ;  /* 0x000000503044723c */ /* 0x040ff00000041844 */
[C---:B------:R-:W-:Y:S08]  /*5690*/  HMMA.16816.F32.BF16 R124, R48.reuse, R84, R124 ;  /* 0x00000054307c723c */ /* 0x040ff0000004187c */
[----:B------:R-:W-:Y:S01]  /*56a0*/  HMMA.16816.F32.BF16 R132, R48, R92, R132 ;  /* 0x0000005c3084723c */ /* 0x000fe20000041884 */
[----:B------:R-:W-:-:S04]  /*56b0*/  IADD3 R9, R9, 0x40, RZ ;  /* 0x0000004009097810 */ /* 0x000fc80007ffe0ff */
[----:B------:R-:W-:Y:S02]  /*56c0*/  ISETP.GE.AND P0, PT, R9, c[0x0][0x1d0], PT ;  /* 0x0000740009007a0c */ /* 0x000fe40003f06270 */
[----:B------:R-:W-:Y:S02]  /*56d0*/  F2FP.BF16.PACK_AB R25, R38, R27 ;  /* 0x0000001b2619723e */ /* 0x000fe400000010ff */
[----:B------:R-:W-:Y:S02]  /*56e0*/  F2FP.BF16.PACK_AB R26, R64, R45 ;  /* 0x0000002d401a723e */ /* 0x000fe400000010ff */
[----:B------:R-:W-:Y:S01]  /*56f0*/  F2FP.BF16.PACK_AB R27, R35, R34 ;  /* 0x00000022231b723e */ /* 0x000fe200000010ff */
[----:B0-----:R-:W-:Y:S01]  /*5700*/  FADD R19, R40, R19 ;  /* 0x0000001328137221 */ /* 0x001fe20000000000 */
[----:B------:R-:W-:Y:S01]  /*5710*/  MOV R23, 0x40 ;  /* 0x0000004000177802 */ /* 0x000fe20000000f00 */
[----:B-1----:R-:W-:Y:S02]  /*5720*/  FADD R20, R37, R20 ;  /* 0x0000001425147221 */ /* 0x002fe40000000000 */
[----:B--2---:R-:W-:-:S02]  /*5730*/  FADD R21, R42, R21 ;  /* 0x000000152a157221 */ /* 0x004fc40000000000 */
[----:B---3--:R-:W-:Y:S01]  /*5740*/  FADD R39, R39, R22 ;  /* 0x0000001627277221 */ /* 0x008fe20000000000 */
[----:B------:R-:W-:Y:S01]  /*5750*/  HMMA.16816.F32.BF16 R152, R24, R154, R140 ;  /* 0x0000009a1898723c */ /* 0x000fe2000004188c */
[----:B------:R-:W-:Y:S01]  /*5760*/  FFMA R4, R15, R4, R19 ;  /* 0x000000040f047223 */ /* 0x000fe20000000013 */
[----:B------:R-:W-:Y:S01]  /*5770*/  MOV R15, R11 ;  /* 0x0000000b000f7202 */ /* 0x000fe20000000f00 */
[----:B------:R-:W-:Y:S01]  /*5780*/  FFMA R3, R16, R3, R20 ;  /* 0x0000000310037223 */ /* 0x000fe20000000014 */
[----:B------:R-:W-:Y:S01]  /*5790*/  MOV R16, R12 ;  /* 0x0000000c00107202 */ /* 0x000fe20000000f00 */
[----:B------:R-:W-:-:S03]  /*57a0*/  FFMA R2, R17, R2, R21 ;  /* 0x0000000211027223 */ /* 0x000fc60000000015 */
[----:B------:R-:W-:Y:S01]  /*57b0*/  HMMA.16816.F32.BF16 R148, R24, R46, R148 ;  /* 0x0000002e1894723c */ /* 0x000fe20000041894 */
[----:B------:R-:W-:Y:S01]  /*57c0*/  FFMA R0, R18, R0, R39 ;  /* 0x0000000012007223 */ /* 0x000fe20000000027 */
[----:B------:R-:W-:Y:S01]  /*57d0*/  MOV R17, R13 ;  /* 0x0000000d00117202 */ /* 0x000fe20000000f00 */
[C---:B------:R-:W-:Y:S01]  /*57e0*/  IMAD R8, R23.reuse, c[0x0][0x1b4], R8 ;  /* 0x00006d0017087a24 */ /* 0x040fe200078e0208 */
[----:B------:R-:W-:Y:S01]  /*57f0*/  MOV R18, R14 ;  /* 0x0000000e00127202 */ /* 0x000fe20000000f00 */
[----:B------:R-:W-:-:S03]  /*5800*/  IMAD R7, R23, c[0x0][0x1a4], R7 ;  /* 0x0000690017077a24 */ /* 0x000fc600078e0207 */
[C---:B------:R-:W-:Y:S08]  /*5810*/  HMMA.16816.F32.BF16 R128, R24.reuse, R66, R128 ;  /* 0x000000421880723c */ /* 0x040ff00000041880 */
[C---:B------:R-:W-:Y:S08]  /*5820*/  HMMA.16816.F32.BF16 R76, R24.reuse, R78, R72 ;  /* 0x0000004e184c723c */ /* 0x040ff00000041848 */
[C---:B------:R-:W-:Y:S08]  /*5830*/  HMMA.16816.F32.BF16 R80, R24.reuse, R82, R68 ;  /* 0x000000521850723c */ /* 0x040ff00000041844 */
[C---:B------:R-:W-:Y:S08]  /*5840*/  HMMA.16816.F32.BF16 R84, R24.reuse, R86, R124 ;  /* 0x000000561854723c */ /* 0x040ff0000004187c */
[C---:B------:R-:W-:Y:S08]  /*5850*/  HMMA.16816.F32.BF16 R88, R24.reuse, R90, R28 ;  /* 0x0000005a1858723c */ /* 0x040ff0000004181c */
[----:B------:R-:W-:Y:S01]  /*5860*/  HMMA.16816.F32.BF16 R92, R24, R94, R132 ;  /* 0x0000005e185c723c */ /* 0x000fe20000041884 */
[----:B------:R-:W-:Y:S01]  /*5870*/  @P0 CALL.REL.NOINC `(.L_x_1) ;  /* 0x0000001000000944 */ /* 0x000fe20003c00000 */
[----:B------:R-:W-:Y:S06]  /*5880*/  BRA `(.L_x_2) ;  /* 0xffffcd0000007947 */ /* 0x000fec000383ffff */
.L_x_1:
[----:B------:R-:W-:-:S02]  /*5890*/  NOP ;  /* 0x0000000000007918 */ /* 0x000fc40000000000 */
[----:B------:R-:W-:-:S03]  /*58a0*/  NOP ;  /* 0x0000000000007918 */ /* 0x000fc60000000000 */
[----:B------:R-:W-:Y:S02]  /*58b0*/  MOV R24, R14 ;  /* 0x0000000e00187202 */ /* 0x000fe40000000f00 */
[----:B------:R-:W-:-:S02]  /*58c0*/  MOV R25, R13 ;  /* 0x0000000d00197202 */ /* 0x000fc40000000f00 */
[----:B------:R-:W-:Y:S02]  /*58d0*/  MOV R26, R12 ;  /* 0x0000000c001a7202 */ /* 0x000fe40000000f00 */
[----:B------:R-:W-:-:S07]  /*58e0*/  MOV R27, R11 ;  /* 0x0000000b001b7202 */ /* 0x000fce0000000f00 */
.L_x_0:
[----:B------:R-:W0:Y:S01]  /*58f0*/  S2R R170, SR_TID.X ;  /* 0x0000000000aa7919 */ /* 0x000e220000002100 */
[----:B------:R-:W-:Y:S02]  /*5900*/  MOV R105, R4 ;  /* 0x0000000400697202 */ /* 0x000fe40000000f00 */
[----:B------:R-:W-:Y:S01]  /*5910*/  MOV R42, R3 ;  /* 0x00000003002a7202 */ /* 0x000fe20000000f00 */
[----:B------:R-:W1:Y:S01]  /*5920*/  S2R R7, SR_TID.X ;  /* 0x0000000000077919 */ /* 0x000e620000002100 */
[C---:B------:R-:W-:Y:S01]  /*5930*/  FSETP.GEU.AND P1, PT, R105.reuse, 1.175494350822287508e-38, PT ;  /* 0x008000006900780b */ /* 0x040fe20003f2e000 */
[----:B------:R-:W-:Y:S01]  /*5940*/  FMUL R20, R105, 8388608 ;  /* 0x4b00000069147820 */ /* 0x000fe20000400000 */
[----:B------:R-:W-:Y:S01]  /*5950*/  MOV R37, R2 ;  /* 0x0000000200257202 */ /* 0x000fe20000000f00 */
[----:B------:R-:W2:Y:S01]  /*5960*/  S2R R146, SR_CTAID.X ;  /* 0x0000000000927919 */ /* 0x000ea20000002500 */
[----:B------:R-:W-:Y:S01]  /*5970*/  MOV R14, R0 ;  /* 0x00000000000e7202 */ /* 0x000fe20000000f00 */
[----:B------:R-:W-:Y:S01]  /*5980*/  FMUL R21, R42, 8388608 ;  /* 0x4b0000002a157820 */ /* 0x000fe20000400000 */
[----:B------:R-:W-:Y:S01]  /*5990*/  FSEL R20, R20, R105, !P1 ;  /* 0x0000006914147208 */ /* 0x000fe20004800000 */
[----:B------:R-:W-:Y:S01]  /*59a0*/  FMUL R22, R37, 8388608 ;  /* 0x4b00000025167820 */ /* 0x000fe20000400000 */
[----:B------:R-:W-:Y:S01]  /*59b0*/  FSETP.GEU.AND P2, PT, R42, 1.175494350822287508e-38, PT ;  /* 0x008000002a00780b */ /* 0x000fe20003f4e000 */
[----:B------:R-:W-:Y:S01]  /*59c0*/  FMUL R29, R14, 8388608 ;  /* 0x4b0000000e1d7820 */ /* 0x000fe20000400000 */
[----:B------:R-:W-:Y:S01]  /*59d0*/  IADD3 R0, R20, -0x3f3504f3, RZ ;  /* 0xc0cafb0d14007810 */ /* 0x000fe20007ffe0ff */
[----:B------:R-:W3:Y:S01]  /*59e0*/  S2R R168, SR_CTAID.Y ;  /* 0x0000000000a87919 */ /* 0x000ee20000002600 */
[----:B------:R-:W-:-:S02]  /*59f0*/  FSETP.GT.AND P0, PT, |R14|, 8.50705917302346158658e+37, PT ;  /* 0x7e8000000e00780b */ /* 0x000fc40003f04200 */
[----:B------:R-:W-:Y:S01]  /*5a00*/  LOP3.LUT R15, R0, 0xff800000, RZ, 0xc0, !PT ;  /* 0xff800000000f7812 */ /* 0x000fe200078ec0ff */
[----:B------:R-:W-:Y:S01]  /*5a10*/  BAR.SYNC.DEFER_BLOCKING 0x0 ;  /* 0x0000000000007b1d */ /* 0x000fe20000010000 */
[----:B------:R-:W-:Y:S02]  /*5a20*/  FSEL R21, R21, R42, !P2 ;  /* 0x0000002a15157208 */ /* 0x000fe40005000000 */
[----:B------:R-:W-:Y:S02]  /*5a30*/  FSETP.GEU.AND P4, PT, R14, 1.175494350822287508e-38, PT ;  /* 0x008000000e00780b */ /* 0x000fe40003f8e000 */
[C---:B0-----:R-:W-:Y:S02]  /*5a40*/  SHF.L.U32 R6, R170.reuse, 0xb, RZ ;  /* 0x0000000baa067819 */ /* 0x041fe400000006ff */
[C---:B------:R-:W-:Y:S02]  /*5a50*/  SHF.L.U32 R2, R170.reuse, 0x3, RZ ;  /* 0x00000003aa027819 */ /* 0x040fe400000006ff */
[----:B------:R-:W-:Y:S01]  /*5a60*/  SHF.L.U32 R4, R170, 0x9, RZ ;  /* 0x00000009aa047819 */ /* 0x000fe200000006ff */
[----:B------:R-:W-:Y:S01]  /*5a70*/  @P0 FMUL R95, R95, 0.25 ;  /* 0x3e8000005f5f0820 */ /* 0x000fe20000400000 */
[----:B------:R-:W-:Y:S01]  /*5a80*/  LOP3.LUT R36, R6, 0x3000, RZ, 0xc0, !PT ;  /* 0x0000300006247812 */ /* 0x000fe200078ec0ff */
[----:B------:R-:W-:Y:S01]  /*5a90*/  @P0 FMUL R94, R94, 0.25 ;  /* 0x3e8000005e5e0820 */ /* 0x000fe20000400000 */
[C---:B------:R-:W-:Y:S01]  /*5aa0*/  SHF.L.U32 R5, R170.reuse, 0x5, RZ ;  /* 0x00000005aa057819 */ /* 0x040fe200000006ff */
[----:B------:R-:W-:Y:S01]  /*5ab0*/  @P0 FMUL R91, R91, 0.25 ;  /* 0x3e8000005b5b0820 */ /* 0x000fe20000400000 */
[----:B------:R-:W-:Y:S01]  /*5ac0*/  SHF.L.U32 R11, R170, 0x2, RZ ;  /* 0x00000002aa0b7819 */ /* 0x000fe200000006ff */
[----:B------:R-:W-:Y:S01]  /*5ad0*/  @P0 FMUL R90, R90, 0.25 ;  /* 0x3e8000005a5a0820 */ /* 0x000fe20000400000 */
[----:B------:R-:W-:Y:S01]  /*5ae0*/  LOP3.LUT R6, R2, 0x700, RZ, 0xc0, !PT ;  /* 0x0000070002067812 */ /* 0x000fe200078ec0ff */
[----:B------:R-:W-:Y:S01]  /*5af0*/  @P0 FMUL R87, R87, 0.25 ;  /* 0x3e80000057570820 */ /* 0x000fe20000400000 */
[----:B------:R-:W-:Y:S01]  /*5b00*/  LOP3.LUT R4, R4, 0x3000, RZ, 0xc0, !PT ;  /* 0x0000300004047812 */ /* 0x000fe200078ec0ff */
[----:B------:R-:W-:Y:S01]  /*5b10*/  @P0 FMUL R86, R86, 0.25 ;  /* 0x3e80000056560820 */ /* 0x000fe20000400000 */
[----:B-1----:R-:W-:Y:S01]  /*5b20*/  LOP3.LUT R12, R7, 0xff, RZ, 0xc0, !PT ;  /* 0x000000ff070c7812 */ /* 0x002fe200078ec0ff */
[----:B------:R-:W-:Y:S01]  /*5b30*/  @P0 FMUL R83, R83, 0.25 ;  /* 0x3e80000053530820 */ /* 0x000fe20000400000 */
[----:B------:R-:W-:Y:S01]  /*5b40*/  LOP3.LUT R17, R6, 0x70, R11, 0xf8, !PT ;  /* 0x0000007006117812 */ /* 0x000fe200078ef80b */
[----:B------:R-:W-:Y:S01]  /*5b50*/  @P0 FMUL R82, R82, 0.25 ;  /* 0x3e80000052520820 */ /* 0x000fe20000400000 */
[----:B------:R-:W-:Y:S01]  /*5b60*/  LOP3.LUT R28, R4, 0x60, R5, 0xf8, !PT ;  /* 0x00000060041c7812 */ /* 0x000fe200078ef805 */
[----:B------:R-:W-:Y:S01]  /*5b70*/  @P0 FMUL R79, R79, 0.25 ;  /* 0x3e8000004f4f0820 */ /* 0x000fe20000400000 */
[----:B------:R-:W-:Y:S01]  /*5b80*/  FSEL R6, RZ, -23, P2 ;  /* 0xc1b80000ff067808 */ /* 0x000fe20001000000 */
[----:B------:R-:W0:Y:S01]  /*5b90*/  I2F R5, R15 ;  /* 0x0000000f00057306 */ /* 0x000e220000201400 */
[----:B--2---:R-:W-:Y:S01]  /*5ba0*/  LEA R146, R146, R12, 0x8 ;  /* 0x0000000c92927211 */ /* 0x004fe200078e40ff */
[----:B------:R-:W-:Y:S01]  /*5bb0*/  @P0 FMUL R78, R78, 0.25 ;  /* 0x3e8000004e4e0820 */ /* 0x000fe20000400000 */
[----:B------:R-:W-:Y:S01]  /*5bc0*/  FSETP.GEU.AND P2, PT, |R14|, 1.175494350822287508e-38, PT ;  /* 0x008000000e00780b */ /* 0x000fe20003f4e200 */
[----:B------:R-:W-:Y:S01]  /*5bd0*/  @P0 FMUL R131, R131, 0.25 ;  /* 0x3e80000083830820 */ /* 0x000fe20000400000 */
[----:B------:R-:W-:Y:S01]  /*5be0*/  FSEL R29, R29, R14, !P4 ;  /* 0x0000000e1d1d7208 */ /* 0x000fe20006000000 */
[----:B------:R-:W-:Y:S01]  /*5bf0*/  IMAD R4, R146, c[0x0][0x1c4], RZ ;  /* 0x0000710092047a24 */ /* 0x000fe200078e02ff */
[----:B------:R-:W-:Y:S01]  /*5c00*/  LEA R36, R12, R36, 0x4 ;  /* 0x000000240c247211 */ /* 0x000fe200078e20ff */
[----:B------:R-:W-:Y:S01]  /*5c10*/  @P0 FMUL R14, R14, 0.25 ;  /* 0x3e8000000e0e0820 */ /* 0x000fe20000400000 */
[----:B------:R-:W-:Y:S01]  /*5c20*/  FSETP.GEU.AND P3, PT, R37, 1.175494350822287508e-38, PT ;  /* 0x008000002500780b */ /* 0x000fe20003f6e000 */
[C---:B------:R-:W-:Y:S01]  /*5c30*/  IMAD.HI R12, R4.reuse, 0x2, RZ ;  /* 0x00000002040c7827 */ /* 0x040fe200078e02ff */
[----:B------:R-:W-:-:S02]  /*5c40*/  SHF.L.U32 R13, R4, 0x1, RZ ;  /* 0x00000001040d7819 */ /* 0x000fc400000006ff */
[----:B------:R-:W-:Y:S01]  /*5c50*/  FSEL R4, RZ, -23, P1 ;  /* 0xc1b80000ff047808 */ /* 0x000fe20000800000 */
[----:B------:R-:W-:Y:S01]  /*5c60*/  @P0 FMUL R130, R130, 0.25 ;  /* 0x3e80000082820820 */ /* 0x000fe20000400000 */
[----:B------:R-:W-:Y:S01]  /*5c70*/  IADD3 R0, R21, -0x3f3504f3, RZ ;  /* 0xc0cafb0d15007810 */ /* 0x000fe20007ffe0ff */
[----:B------:R-:W-:Y:S01]  /*5c80*/  @P0 FMUL R151, R151, 0.25 ;  /* 0x3e80000097970820 */ /* 0x000fe20000400000 */
[----:B------:R-:W-:Y:S01]  /*5c90*/  FSETP.GT.AND P1, PT, |R37|, 8.50705917302346158658e+37, PT ;  /* 0x7e8000002500780b */ /* 0x000fe20003f24200 */
[----:B------:R-:W-:Y:S01]  /*5ca0*/  @P0 FMUL R150, R150, 0.25 ;  /* 0x3e80000096960820 */ /* 0x000fe20000400000 */
[----:B------:R-:W-:Y:S01]  /*5cb0*/  FSEL R22, R22, R37, !P3 ;  /* 0x0000002516167208 */ /* 0x000fe20005800000 */
[----:B------:R-:W-:Y:S01]  /*5cc0*/  @P0 FMUL R155, R155, 0.25 ;  /* 0x3e8000009b9b0820 */ /* 0x000fe20000400000 */
[----:B------:R-:W-:Y:S01]  /*5cd0*/  LOP3.LUT R44, R0, 0xff800000, RZ, 0xc0, !PT ;  /* 0xff800000002c7812 */ /* 0x000fe200078ec0ff */
[----:B------:R-:W-:Y:S01]  /*5ce0*/  @P0 FMUL R154, R154, 0.25 ;  /* 0x3e8000009a9a0820 */ /* 0x000fe20000400000 */
[----:B------:R-:W-:Y:S01]  /*5cf0*/  IADD3 R0, R22, -0x3f3504f3, RZ ;  /* 0xc0cafb0d16007810 */ /* 0x000fe20007ffe0ff */
[----:B------:R-:W-:Y:S01]  /*5d00*/  @!P2 FMUL R14, R14, 16777216 ;  /* 0x4b8000000e0ea820 */ /* 0x000fe20000400000 */
[----:B------:R-:W-:Y:S01]  /*5d10*/  SHF.R.U32.HI R10, RZ, 0x1, R170 ;  /* 0x00000001ff0a7819 */ /* 0x000fe200000116aa */
[----:B0-----:R-:W-:Y:S01]  /*5d20*/  FFMA.FTZ R40, R5, 1.1920928955078125e-07, R4 ;  /* 0x3400000005287823 */ /* 0x001fe20000010004 */
[----:B------:R-:W-:Y:S01]  /*5d30*/  LOP3.LUT R39, R0, 0xff800000, RZ, 0xc0, !PT ;  /* 0xff80000000277812 */ /* 0x000fe200078ec0ff */
[----:B------:R-:W-:Y:S01]  /*5d40*/  @!P2 FMUL R95, R95, 16777216 ;  /* 0x4b8000005f5fa820 */ /* 0x000fe20000400000 */
[----:B------:R-:W0:Y:S01]  /*5d50*/  MUFU.RCP R4, R14 ;  /* 0x0000000e00047308 */ /* 0x000e220000001000 */
[----:B------:R-:W-:Y:S01]  /*5d60*/  @!P2 FMUL R94, R94, 16777216 ;  /* 0x4b8000005e5ea820 */ /* 0x000fe20000400000 */
[----:B------:R-:W-:Y:S01]  /*5d70*/  IADD3 R0, R29, -0x3f3504f3, RZ ;  /* 0xc0cafb0d1d007810 */ /* 0x000fe20007ffe0ff */
[----:B------:R-:W-:Y:S01]  /*5d80*/  @!P2 FMUL R91, R91, 16777216 ;  /* 0x4b8000005b5ba820 */ /* 0x000fe20000400000 */
[----:B------:R-:W-:Y:S01]  /*5d90*/  LOP3.LUT R8, R2, 0x38, RZ, 0xc0, !PT ;  /* 0x0000003802087812 */ /* 0x000fe200078ec0ff */
[----:B------:R-:W-:Y:S01]  /*5da0*/  @!P2 FMUL R90, R90, 16777216 ;  /* 0x4b8000005a5aa820 */ /* 0x000fe20000400000 */
[----:B------:R-:W-:Y:S01]  /*5db0*/  LOP3.LUT R46, R0, 0xff800000, RZ, 0xc0, !PT ;  /* 0xff800000002e7812 */ /* 0x000fe200078ec0ff */
[----:B------:R-:W-:Y:S01]  /*5dc0*/  @!P2 FMUL R87, R87, 16777216 ;  /* 0x4b8000005757a820 */ /* 0x000fe20000400000 */
[----:B------:R-:W-:Y:S01]  /*5dd0*/  LOP3.LUT R19, R11, 0x3c0, RZ, 0xc0, !PT ;  /* 0x000003c00b137812 */ /* 0x000fe200078ec0ff */
[----:B------:R-:W-:Y:S01]  /*5de0*/  @!P2 FMUL R86, R86, 16777216 ;  /* 0x4b8000005656a820 */ /* 0x000fe20000400000 */
[----:B------:R-:W-:Y:S01]  /*5df0*/  LOP3.LUT R0, R10, 0x4, RZ, 0xc0, !PT ;  /* 0x000000040a007812 */ /* 0x000fe200078ec0ff */
[----:B------:R-:W-:Y:S01]  /*5e00*/  @!P2 FMUL R83, R83, 16777216 ;  /* 0x4b8000005353a820 */ /* 0x000fe20000400000 */
[----:B------:R-:W-:Y:S01]  /*5e10*/  FSETP.GT.AND P0, PT, |R42|, 8.50705917302346158658e+37, PT ;  /* 0x7e8000002a00780b */ /* 0x000fe20003f04200 */
[----:B------:R-:W-:Y:S01]  /*5e20*/  @!P2 FMUL R82, R82, 16777216 ;  /* 0x4b8000005252a820 */ /* 0x000fe20000400000 */
[----:B------:R-:W-:Y:S01]  /*5e30*/  MOV R103, R99 ;  /* 0x0000006300677202 */ /* 0x000fe20000000f00 */
        /* <DEDUP_REMOVED lines=9> */
[----:B------:R-:W-:Y:S01]  /*5ed0*/  IADD3 R0, R0, R8, R19 ;  /* 0x0000000800007210 */ /* 0x000fe20007ffe013 */
[----:B------:R-:W-:Y:S01]  /*5ee0*/  @!P2 FMUL R150, R150, 16777216 ;  /* 0x4b8000009696a820 */ /* 0x000fe20000400000 */
[----:B------:R-:W-:Y:S01]  /*5ef0*/  LOP3.LUT R28, R28, R17, RZ, 0x3c, !PT ;  /* 0x000000111c1c7212 */ /* 0x000fe200078e3cff */
[----:B------:R-:W-:Y:S01]  /*5f00*/  @!P2 FMUL R155, R155, 16777216 ;  /* 0x4b8000009b9ba820 */ /* 0x000fe20000400000 */
[----:B------:R1:W-:Y:S01]  /*5f10*/  I2F R9, R39 ;  /* 0x0000002700097306 */ /* 0x0003e20000201400 */
[----:B------:R-:W-:Y:S01]  /*5f20*/  @!P2 FMUL R154, R154, 16777216 ;  /* 0x4b8000009a9aa820 */ /* 0x000fe20000400000 */
[C---:B------:R-:W-:Y:S01]  /*5f30*/  FSETP.GEU.AND P2, PT, |R37|.reuse, 1.175494350822287508e-38, PT ;  /* 0x008000002500780b */ /* 0x040fe20003f4e200 */
[----:B------:R-:W-:Y:S01]  /*5f40*/  @P1 FMUL R37, R37, 0.25 ;  /* 0x3e80000025251820 */ /* 0x000fe20000400000 */
[----:B------:R-:W-:Y:S01]  /*5f50*/  FSEL R8, RZ, -23, P3 ;  /* 0xc1b80000ff087808 */ /* 0x000fe20001800000 */
[----:B------:R-:W-:Y:S01]  /*5f60*/  @P1 FMUL R93, R93, 0.25 ;  /* 0x3e8000005d5d1820 */ /* 0x000fe20000400000 */
[----:B------:R-:W-:Y:S01]  /*5f70*/  FSEL R10, RZ, -23, P4 ;  /* 0xc1b80000ff0a7808 */ /* 0x000fe20002000000 */
[----:B------:R-:W-:Y:S01]  /*5f80*/  @P1 FMUL R92, R92, 0.25 ;  /* 0x3e8000005c5c1820 */ /* 0x000fe20000400000 */
[----:B------:R2:W-:Y:S01]  /*5f90*/  I2F R11, R46 ;  /* 0x0000002e000b7306 */ /* 0x0005e20000201400 */
[----:B------:R-:W-:Y:S01]  /*5fa0*/  @P1 FMUL R89, R89, 0.25 ;  /* 0x3e80000059591820 */ /* 0x000fe20000400000 */
[----:B-1----:R-:W-:Y:S01]  /*5fb0*/  IADD3 R39, R22, -R39, RZ ;  /* 0x8000002716277210 */ /* 0x002fe20007ffe0ff */
[----:B------:R-:W-:Y:S01]  /*5fc0*/  @P1 FMUL R88, R88, 0.25 ;  /* 0x3e80000058581820 */ /* 0x000fe20000400000 */
[----:B------:R-:W-:Y:S01]  /*5fd0*/  ISETP.GE.U32.AND P4, PT, R29, 0x7f800000, PT ;  /* 0x7f8000001d00780c */ /* 0x000fe20003f86070 */
[----:B------:R-:W-:Y:S01]  /*5fe0*/  @P1 FMUL R85, R85, 0.25 ;  /* 0x3e80000055551820 */ /* 0x000fe20000400000 */
[----:B------:R-:W-:Y:S01]  /*5ff0*/  MOV R175, c[0x0][0x1c8] ;  /* 0x0000720000af7a02 */ /* 0x000fe20000000f00 */
[----:B------:R-:W-:Y:S01]  /*6000*/  @P1 FMUL R84, R84, 0.25 ;  /* 0x3e80000054541820 */ /* 0x000fe20000400000 */
[----:B------:R1:W-:Y:S01]  /*6010*/  I2F R7, R44 ;  /* 0x0000002c00077306 */ /* 0x0003e20000201400 */
[----:B------:R-:W-:Y:S01]  /*6020*/  @P1 FMUL R81, R81, 0.25 ;  /* 0x3e80000051511820 */ /* 0x000fe20000400000 */
[----:B--2---:R-:W-:Y:S01]  /*6030*/  IADD3 R46, R29, -R46, RZ ;  /* 0x8000002e1d2e7210 */ /* 0x004fe20007ffe0ff */
[----:B------:R-:W-:Y:S01]  /*6040*/  @P1 FMUL R80, R80, 0.25 ;  /* 0x3e80000050501820 */ /* 0x000fe20000400000 */
[----:B------:R-:W-:Y:S01]  /*6050*/  FSETP.NEU.AND P3, PT, R20, RZ, PT ;  /* 0x000000ff1400720b */ /* 0x000fe20003f6d000 */
[----:B------:R-:W-:Y:S01]  /*6060*/  @P1 FMUL R77, R77, 0.25 ;  /* 0x3e8000004d4d1820 */ /* 0x000fe20000400000 */
[CC--:B------:R-:W-:Y:S01]  /*6070*/  LEA R107, R175.reuse, R175.reuse, 0x5 ;  /* 0x000000afaf6b7211 */ /* 0x0c0fe200078e28ff */
[----:B------:R-:W-:Y:S01]  /*6080*/  @P1 FMUL R76, R76, 0.25 ;  /* 0x3e8000004c4c1820 */ /* 0x000fe20000400000 */
[----:B------:R-:W-:Y:S01]  /*6090*/  LEA R135, R175, -R175, 0x6 ;  /* 0x800000afaf877211 */ /* 0x000fe200078e30ff */
[----:B------:R-:W-:Y:S01]  /*60a0*/  @P1 FMUL R129, R129, 0.25 ;  /* 0x3e80000081811820 */ /* 0x000fe20000400000 */
[----:B-1----:R-:W-:Y:S01]  /*60b0*/  IADD3 R44, R21, -R44, RZ ;  /* 0x8000002c152c7210 */ /* 0x002fe20007ffe0ff */
[----:B------:R-:W-:Y:S01]  /*60c0*/  @P1 FMUL R128, R128, 0.25 ;  /* 0x3e80000080801820 */ /* 0x000fe20000400000 */
[----:B------:R-:W-:Y:S01]  /*60d0*/  SHF.L.U32 R170, R170, 0x1, RZ ;  /* 0x00000001aaaa7819 */ /* 0x000fe200000006ff */
[----:B------:R-:W-:-:S02]  /*60e0*/  @P1 FMUL R149, R149, 0.25 ;  /* 0x3e80000095951820 */ /* 0x000fc40000400000 */
[----:B------:R-:W-:Y:S02]  /*60f0*/  @P1 FMUL R148, R148, 0.25 ;  /* 0x3e80000094941820 */ /* 0x000fe40000400000 */
[----:B------:R-:W-:Y:S02]  /*6100*/  @P1 FMUL R153, R153, 0.25 ;  /* 0x3e80000099991820 */ /* 0x000fe40000400000 */
[----:B------:R-:W-:Y:S01]  /*6110*/  @P1 FMUL R152, R152, 0.25 ;  /* 0x3e80000098981820 */ /* 0x000fe20000400000 */
[----:B------:R-:W-:Y:S01]  /*6120*/  FSETP.GT.AND P1, PT, |R105|, 8.50705917302346158658e+37, PT ;  /* 0x7e8000006900780b */ /* 0x000fe20003f24200 */
[----:B------:R-:W-:Y:S02]  /*6130*/  @!P2 FMUL R37, R37, 16777216 ;  /* 0x4b8000002525a820 */ /* 0x000fe40000400000 */
[C---:B0-----:R-:W-:Y:S02]  /*6140*/  FMUL R23, R4.reuse, R95 ;  /* 0x0000005f04177220 */ /* 0x041fe40000400000 */
[----:B------:R-:W-:-:S02]  /*6150*/  FMUL R30, R4, R94 ;  /* 0x0000005e041e7220 */ /* 0x000fc40000400000 */
[C---:B------:R-:W-:Y:S02]  /*6160*/  FMUL R31, R4.reuse, R91 ;  /* 0x0000005b041f7220 */ /* 0x040fe40000400000 */
[C---:B------:R-:W-:Y:S01]  /*6170*/  FMUL R32, R4.reuse, R90 ;  /* 0x0000005a04207220 */ /* 0x040fe20000400000 */
[----:B------:R-:W-:Y:S01]  /*6180*/  F2FP.BF16.PACK_AB R23, R23, R30 ;  /* 0x0000001e1717723e */ /* 0x000fe200000010ff */
[C---:B------:R-:W-:Y:S02]  /*6190*/  FMUL R33, R4.reuse, R87 ;  /* 0x0000005704217220 */ /* 0x040fe40000400000 */
[C---:B------:R-:W-:Y:S02]  /*61a0*/  FMUL R34, R4.reuse, R86 ;  /* 0x0000005604227220 */ /* 0x040fe40000400000 */
[C---:B------:R-:W-:Y:S02]  /*61b0*/  FMUL R35, R4.reuse, R83 ;  /* 0x0000005304237220 */ /* 0x040fe40000400000 */
[----:B------:R-:W-:-:S02]  /*61c0*/  FMUL R38, R4, R82 ;  /* 0x0000005204267220 */ /* 0x000fc40000400000 */
[C---:B------:R-:W-:Y:S02]  /*61d0*/  FMUL R19, R4.reuse, R79 ;  /* 0x0000004f04137220 */ /* 0x040fe40000400000 */
[C---:B------:R-:W-:Y:S02]  /*61e0*/  FMUL R58, R4.reuse, R78 ;  /* 0x0000004e043a7220 */ /* 0x040fe40000400000 */
[C---:B------:R-:W-:Y:S02]  /*61f0*/  FMUL R55, R4.reuse, R131 ;  /* 0x0000008304377220 */ /* 0x040fe40000400000 */
[C---:B------:R-:W-:Y:S01]  /*6200*/  FMUL R62, R4.reuse, R130 ;  /* 0x00000082043e7220 */ /* 0x040fe20000400000 */
[----:B------:R-:W-:Y:S01]  /*6210*/  F2FP.BF16.PACK_AB R19, R19, R58 ;  /* 0x0000003a1313723e */ /* 0x000fe200000010ff */
[C---:B------:R-:W-:Y:S02]  /*6220*/  FMUL R59, R4.reuse, R151 ;  /* 0x00000097043b7220 */ /* 0x040fe40000400000 */
[----:B------:R-:W-:-:S02]  /*6230*/  FMUL R64, R4, R150 ;  /* 0x0000009604407220 */ /* 0x000fc40000400000 */
[C---:B------:R-:W-:Y:S02]  /*6240*/  FMUL R63, R4.reuse, R155 ;  /* 0x0000009b043f7220 */ /* 0x040fe40000400000 */
[----:B------:R-:W-:Y:S02]  /*6250*/  FMUL R66, R4, R154 ;  /* 0x0000009a04427220 */ /* 0x000fe40000400000 */
[----:B------:R-:W-:Y:S01]  /*6260*/  @!P2 FMUL R93, R93, 16777216 ;  /* 0x4b8000005d5da820 */ /* 0x000fe20000400000 */
[----:B------:R-:W0:Y:S01]  /*6270*/  MUFU.RCP R4, R37 ;  /* 0x0000002500047308 */ /* 0x000e220000001000 */
[----:B------:R-:W-:Y:S02]  /*6280*/  @!P2 FMUL R92, R92, 16777216 ;  /* 0x4b8000005c5ca820 */ /* 0x000fe40000400000 */
[----:B------:R-:W-:Y:S02]  /*6290*/  @!P2 FMUL R89, R89, 16777216 ;  /* 0x4b8000005959a820 */ /* 0x000fe40000400000 */
[----:B------:R-:W-:-:S02]  /*62a0*/  @!P2 FMUL R88, R88, 16777216 ;  /* 0x4b8000005858a820 */ /* 0x000fc40000400000 */
[----:B------:R-:W-:Y:S02]  /*62b0*/  @!P2 FMUL R85, R85, 16777216 ;  /* 0x4b8000005555a820 */ /* 0x000fe40000400000 */
[----:B------:R-:W-:Y:S02]  /*62c0*/  @!P2 FMUL R84, R84, 16777216 ;  /* 0x4b8000005454a820 */ /* 0x000fe40000400000 */
[----:B------:R-:W-:Y:S02]  /*62d0*/  @!P2 FMUL R81, R81, 16777216 ;  /* 0x4b8000005151a820 */ /* 0x000fe40000400000 */
        /* <DEDUP_REMOVED lines=8> */
[----:B------:R-:W-:Y:S01]  /*6360*/  @!P2 FMUL R152, R152, 16777216 ;  /* 0x4b8000009898a820 */ /* 0x000fe20000400000 */
[----:B------:R-:W-:Y:S01]  /*6370*/  FSETP.GEU.AND P2, PT, |R42|, 1.175494350822287508e-38, PT ;  /* 0x008000002a00780b */ /* 0x000fe20003f4e200 */
[----:B---3--:R-:W-:-:S02]  /*6380*/  IMAD R3, R168, c[0x0][0x1c0], RZ ;  /* 0x00007000a8037a24 */ /* 0x008fc400078e02ff */
[----:B------:R-:W-:Y:S02]  /*6390*/  @P0 FMUL R42, R42, 0.25 ;  /* 0x3e8000002a2a0820 */ /* 0x000fe40000400000 */
[----:B0-----:R-:W-:Y:S01]  /*63a0*/  FMUL R47, R4, R93 ;  /* 0x0000005d042f7220 */ /* 0x001fe20000400000 */
[C---:B------:R-:W-:Y:S01]  /*63b0*/  SHF.L.U32 R2, R3.reuse, 0x1, RZ ;  /* 0x0000000103027819 */ /* 0x040fe200000006ff */
[----:B------:R-:W-:-:S03]  /*63c0*/  IMAD.HI R3, R3, 0x2, RZ ;  /* 0x0000000203037827 */ /* 0x000fc600078e02ff */
[----:B------:R-:W-:Y:S01]  /*63d0*/  IADD3 R2, P5, P6, R13, c[0x0][0x178], R2 ;  /* 0x00005e000d027a10 */ /* 0x000fe20007ebe002 */
[----:B------:R-:W-:Y:S02]  /*63e0*/  FMUL R48, R4, R92 ;  /* 0x0000005c04307220 */ /* 0x000fe40000400000 */
[----:B------:R-:W-:Y:S01]  /*63f0*/  @!P2 FMUL R42, R42, 16777216 ;  /* 0x4b8000002a2aa820 */ /* 0x000fe20000400000 */
[----:B------:R-:W-:Y:S01]  /*6400*/  IADD3.X R3, R12, c[0x0][0x17c], R3, P5, P6 ;  /* 0x00005f000c037a10 */ /* 0x000fe20002fec403 */
[----:B------:R-:W-:Y:S01]  /*6410*/  FMUL R49, R4, R89 ;  /* 0x0000005904317220 */ /* 0x000fe20000400000 */
[----:B------:R-:W-:Y:S01]  /*6420*/  ISETP.GE.U32.AND P5, PT, R22, 0x7f800000, PT ;  /* 0x7f8000001600780c */ /* 0x000fe20003fa6070 */
[C---:B------:R-:W-:Y:S02]  /*6430*/  FMUL R50, R4.reuse, R88 ;  /* 0x0000005804327220 */ /* 0x040fe40000400000 */
[C---:B------:R-:W-:Y:S02]  /*6440*/  FMUL R51, R4.reuse, R85 ;  /* 0x0000005504337220 */ /* 0x040fe40000400000 */
[----:B------:R-:W-:-:S02]  /*6450*/  FMUL R52, R4, R84 ;  /* 0x0000005404347220 */ /* 0x000fc40000400000 */
[C---:B------:R-:W-:Y:S02]  /*6460*/  FMUL R53, R4.reuse, R81 ;  /* 0x0000005104357220 */ /* 0x040fe40000400000 */
[C---:B------:R-:W-:Y:S02]  /*6470*/  FMUL R54, R4.reuse, R80 ;  /* 0x0000005004367220 */ /* 0x040fe40000400000 */
[C---:B------:R-:W-:Y:S02]  /*6480*/  FMUL R17, R4.reuse, R77 ;  /* 0x0000004d04117220 */ /* 0x040fe40000400000 */
[C---:B------:R-:W-:Y:S02]  /*6490*/  FMUL R18, R4.reuse, R76 ;  /* 0x0000004c04127220 */ /* 0x040fe40000400000 */
[C---:B------:R-:W-:Y:S02]  /*64a0*/  FMUL R14, R4.reuse, R129 ;  /* 0x00000081040e7220 */ /* 0x040fe40000400000 */
[----:B------:R-:W-:-:S02]  /*64b0*/  FMUL R37, R4, R128 ;  /* 0x0000008004257220 */ /* 0x000fc40000400000 */
[C---:B------:R-:W-:Y:S02]  /*64c0*/  FMUL R13, R4.reuse, R149 ;  /* 0x00000095040d7220 */ /* 0x040fe40000400000 */
[----:B------:R-:W-:Y:S01]  /*64d0*/  FMUL R16, R4, R148 ;  /* 0x0000009404107220 */ /* 0x000fe20000400000 */
[----:B------:R-:W-:Y:S01]  /*64e0*/  F2FP.BF16.PACK_AB R14, R14, R37 ;  /* 0x000000250e0e723e */ /* 0x000fe200000010ff */
[C---:B------:R-:W-:Y:S02]  /*64f0*/  FMUL R12, R4.reuse, R153 ;  /* 0x00000099040c7220 */ /* 0x040fe40000400000 */
[----:B------:R-:W-:Y:S01]  /*6500*/  FMUL R65, R4, R152 ;  /* 0x0000009804417220 */ /* 0x000fe20000400000 */
[----:B------:R-:W-:Y:S01]  /*6510*/  F2FP.BF16.PACK_AB R13, R13, R16 ;  /* 0x000000100d0d723e */ /* 0x000fe200000010ff */
[----:B------:R-:W-:Y:S01]  /*6520*/  @P0 FMUL R139, R139, 0.25 ;  /* 0x3e8000008b8b0820 */ /* 0x000fe20000400000 */
[----:B------:R-:W0:Y:S01]  /*6530*/  MUFU.RCP R4, R42 ;  /* 0x0000002a00047308 */ /* 0x000e220000001000 */
[----:B------:R-:W-:Y:S01]  /*6540*/  @P0 FMUL R138, R138, 0.25 ;  /* 0x3e8000008a8a0820 */ /* 0x000fe20000400000 */
[----:B------:R-:W-:Y:S01]  /*6550*/  IADD3 R16, R20, -R15, RZ ;  /* 0x8000000f14107210 */ /* 0x000fe20007ffe0ff */
[----:B------:R-:W-:Y:S01]  /*6560*/  @P0 FMUL R123, R123, 0.25 ;  /* 0x3e8000007b7b0820 */ /* 0x000fe20000400000 */
[----:B------:R-:W-:Y:S01]  /*6570*/  F2FP.BF16.PACK_AB R15, R17, R18 ;  /* 0x00000012110f723e */ /* 0x000fe200000010ff */
[----:B------:R-:W-:Y:S01]  /*6580*/  @P0 FMUL R122, R122, 0.25 ;  /* 0x3e8000007a7a0820 */ /* 0x000fe20000400000 */
[----:B------:R-:W-:Y:S01]  /*6590*/  F2FP.BF16.PACK_AB R12, R12, R65 ;  /* 0x000000410c0c723e */ /* 0x000fe200000010ff */
[----:B------:R-:W-:Y:S01]  /*65a0*/  @P0 FMUL R119, R119, 0.25 ;  /* 0x3e80000077770820 */ /* 0x000fe20000400000 */
[----:B------:R-:W-:Y:S01]  /*65b0*/  F2FP.BF16.PACK_AB R17, R59, R64 ;  /* 0x000000403b11723e */ /* 0x000fe200000010ff */
[----:B------:R-:W-:Y:S01]  /*65c0*/  @P0 FMUL R118, R118, 0.25 ;  /* 0x3e80000076760820 */ /* 0x000fe20000400000 */
[----:B------:R-:W-:Y:S01]  /*65d0*/  F2FP.BF16.PACK_AB R18, R55, R62 ;  /* 0x0000003e3712723e */ /* 0x000fe200000010ff */
[----:B------:R-:W-:Y:S01]  /*65e0*/  @P0 FMUL R115, R115, 0.25 ;  /* 0x3e80000073730820 */ /* 0x000fe20000400000 */
[----:B------:R-:W-:Y:S01]  /*65f0*/  STS.128 [R28+0x800], R12 ;  /* 0x0008000c1c007388 */ /* 0x000fe20000000c00 */
[----:B------:R-:W-:Y:S01]  /*6600*/  @P0 FMUL R114, R114, 0.25 ;  /* 0x3e80000072720820 */ /* 0x000fe20000400000 */
[----:B------:R-:W-:Y:S01]  /*6610*/  F2FP.BF16.PACK_AB R62, R49, R50 ;  /* 0x00000032313e723e */ /* 0x000fe200000010ff */
[----:B------:R-:W-:Y:S01]  /*6620*/  @P0 FMUL R111, R111, 0.25 ;  /* 0x3e8000006f6f0820 */ /* 0x000fe20000400000 */
[----:B------:R-:W-:Y:S01]  /*6630*/  LEA R49, R175, -R175, 0x3 ;  /* 0x800000afaf317211 */ /* 0x000fe200078e18ff */
[----:B------:R-:W-:-:S02]  /*6640*/  @P0 FMUL R110, R110, 0.25 ;  /* 0x3e8000006e6e0820 */ /* 0x000fc40000400000 */
[----:B------:R-:W-:Y:S02]  /*6650*/  @P0 FMUL R69, R69, 0.25 ;  /* 0x3e80000045450820 */ /* 0x000fe40000400000 */
[----:B------:R-:W-:Y:S02]  /*6660*/  @P0 FMUL R73, R73, 0.25 ;  /* 0x3e80000049490820 */ /* 0x000fe40000400000 */
[----:B------:R-:W-:Y:S02]  /*6670*/  @P0 FMUL R99, R99, 0.25 ;  /* 0x3e80000063630820 */ /* 0x000fe40000400000 */
[----:B------:R-:W-:Y:S02]  /*6680*/  @P0 FMUL R101, R101, 0.25 ;  /* 0x3e80000065650820 */ /* 0x000fe40000400000 */
[----:B------:R-:W-:Y:S02]  /*6690*/  @P0 FMUL R103, R103, 0.25 ;  /* 0x3e80000067670820 */ /* 0x000fe40000400000 */
[----:B------:R-:W-:Y:S01]  /*66a0*/  @P0 FMUL R98, R98, 0.25 ;  /* 0x3e80000062620820 */ /* 0x000fe20000400000 */
[C---:B------:R-:W-:Y:S01]  /*66b0*/  FSETP.GEU.AND P0, PT, |R105|.reuse, 1.175494350822287508e-38, PT ;  /* 0x008000006900780b */ /* 0x040fe20003f0e200 */
[----:B------:R-:W-:-:S02]  /*66c0*/  @P1 FMUL R105, R105, 0.25 ;  /* 0x3e80000069691820 */ /* 0x000fc40000400000 */
        /* <DEDUP_REMOVED lines=15> */
[----:B------:R-:W-:Y:S01]  /*67c0*/  @!P2 FMUL R98, R98, 16777216 ;  /* 0x4b8000006262a820 */ /* 0x000fe20000400000 */
[----:B------:R-:W-:Y:S01]  /*67d0*/  FSETP.NEU.AND P2, PT, R21, RZ, PT ;  /* 0x000000ff1500720b */ /* 0x000fe20003f4d000 */
[----:B------:R-:W-:Y:S02]  /*67e0*/  @!P0 FMUL R105, R105, 16777216 ;  /* 0x4b80000069698820 */ /* 0x000fe40000400000 */
[----:B------:R-:W-:-:S02]  /*67f0*/  FFMA.FTZ R43, R9, 1.1920928955078125e-07, R8 ;  /* 0x34000000092b7823 */ /* 0x000fc40000010008 */
[----:B------:R-:W-:Y:S02]  /*6800*/  FFMA.FTZ R45, R11, 1.1920928955078125e-07, R10 ;  /* 0x340000000b2d7823 */ /* 0x000fe4000001000a */
[C---:B0-----:R-:W-:Y:S02]  /*6810*/  FMUL R67, R4.reuse, R139 ;  /* 0x0000008b04437220 */ /* 0x041fe40000400000 */
[C---:B------:R-:W-:Y:S02]  /*6820*/  FMUL R68, R4.reuse, R138 ;  /* 0x0000008a04447220 */ /* 0x040fe40000400000 */
[C---:B------:R-:W-:Y:S02]  /*6830*/  FMUL R71, R4.reuse, R123 ;  /* 0x0000007b04477220 */ /* 0x040fe40000400000 */
[C---:B------:R-:W-:Y:S01]  /*6840*/  FMUL R72, R4.reuse, R122 ;  /* 0x0000007a04487220 */ /* 0x040fe20000400000 */
[----:B------:R-:W-:Y:S01]  /*6850*/  F2FP.BF16.PACK_AB R67, R67, R68 ;  /* 0x000000444343723e */ /* 0x000fe200000010ff */
[----:B------:R-:W-:-:S02]  /*6860*/  FMUL R75, R4, R119 ;  /* 0x00000077044b7220 */ /* 0x000fc40000400000 */
[C---:B------:R-:W-:Y:S02]  /*6870*/  FMUL R76, R4.reuse, R118 ;  /* 0x00000076044c7220 */ /* 0x040fe40000400000 */
[C---:B------:R-:W-:Y:S02]  /*6880*/  FMUL R79, R4.reuse, R115 ;  /* 0x00000073044f7220 */ /* 0x040fe40000400000 */
[C---:B------:R-:W-:Y:S01]  /*6890*/  FMUL R80, R4.reuse, R114 ;  /* 0x0000007204507220 */ /* 0x040fe20000400000 */
[----:B------:R-:W-:Y:S01]  /*68a0*/  F2FP.BF16.PACK_AB R65, R75, R76 ;  /* 0x0000004c4b41723e */ /* 0x000fe200000010ff */
[C---:B------:R-:W-:Y:S02]  /*68b0*/  FMUL R11, R4.reuse, R111 ;  /* 0x0000006f040b7220 */ /* 0x040fe40000400000 */
[C---:B------:R-:W-:Y:S01]  /*68c0*/  FMUL R42, R4.reuse, R110 ;  /* 0x0000006e042a7220 */ /* 0x040fe20000400000 */
[----:B------:R-:W-:Y:S01]  /*68d0*/  F2FP.BF16.PACK_AB R64, R79, R80 ;  /* 0x000000504f40723e */ /* 0x000fe200000010ff */
[----:B------:R-:W-:-:S02]  /*68e0*/  FMUL R10, R4, R69 ;  /* 0x00000045040a7220 */ /* 0x000fc40000400000 */
[C---:B------:R-:W-:Y:S01]  /*68f0*/  FMUL R83, R4.reuse, R73 ;  /* 0x0000004904537220 */ /* 0x040fe20000400000 */
[----:B------:R-:W-:Y:S01]  /*6900*/  F2FP.BF16.PACK_AB R11, R11, R42 ;  /* 0x0000002a0b0b723e */ /* 0x000fe200000010ff */
[C---:B------:R-:W-:Y:S02]  /*6910*/  FMUL R9, R4.reuse, R99 ;  /* 0x0000006304097220 */ /* 0x040fe40000400000 */
[----:B------:R-:W-:Y:S01]  /*6920*/  FMUL R86, R4, R101 ;  /* 0x0000006504567220 */ /* 0x000fe20000400000 */
[----:B------:R-:W-:Y:S01]  /*6930*/  F2FP.BF16.PACK_AB R10, R10, R83 ;  /* 0x000000530a0a723e */ /* 0x000fe200000010ff */
[C---:B------:R-:W-:Y:S01]  /*6940*/  FMUL R8, R4.reuse, R103 ;  /* 0x0000006704087220 */ /* 0x040fe20000400000 */
[----:B------:R-:W-:Y:S01]  /*6950*/  LEA R103, R175, -R175, 0x5 ;  /* 0x800000afaf677211 */ /* 0x000fe200078e28ff */
[----:B------:R-:W-:Y:S01]  /*6960*/  FMUL R85, R4, R98 ;  /* 0x0000006204557220 */ /* 0x000fe20000400000 */
[----:B------:R-:W-:Y:S01]  /*6970*/  F2FP.BF16.PACK_AB R9, R9, R86 ;  /* 0x000000560909723e */ /* 0x000fe200000010ff */
[----:B------:R0:W1:Y:S01]  /*6980*/  MUFU.RCP R4, R105 ;  /* 0x0000006900047308 */ /* 0x0000620000001000 */
[----:B------:R-:W-:-:S02]  /*6990*/  @P1 FMUL R57, R57, 0.25 ;  /* 0x3e80000039391820 */ /* 0x000fc40000400000 */
[----:B------:R-:W-:Y:S01]  /*69a0*/  @P1 FMUL R109, R109, 0.25 ;  /* 0x3e8000006d6d1820 */ /* 0x000fe20000400000 */
[----:B------:R-:W-:Y:S01]  /*69b0*/  F2FP.BF16.PACK_AB R8, R8, R85 ;  /* 0x000000550808723e */ /* 0x000fe200000010ff */
[----:B------:R-:W-:Y:S02]  /*69c0*/  @P1 FMUL R108, R108, 0.25 ;  /* 0x3e8000006c6c1820 */ /* 0x000fe40000400000 */
[----:B------:R-:W-:Y:S02]  /*69d0*/  @P1 FMUL R56, R56, 0.25 ;  /* 0x3e80000038381820 */ /* 0x000fe40000400000 */
[----:B------:R-:W-:Y:S01]  /*69e0*/  @P1 FMUL R61, R61, 0.25 ;  /* 0x3e8000003d3d1820 */ /* 0x000fe20000400000 */
[----:B------:R-:W-:Y:S01]  /*69f0*/  STS.128 [R28+0x80], R8 ;  /* 0x000080081c007388 */ /* 0x000fe20000000c00 */
[----:B------:R-:W-:Y:S01]  /*6a00*/  @P1 FMUL R60, R60, 0.25 ;  /* 0x3e8000003c3c1820 */ /* 0x000fe20000400000 */
[----:B0-----:R-:W-:Y:S01]  /*6a10*/  SHF.L.U32 R105, R175, 0x5, RZ ;  /* 0x00000005af697819 */ /* 0x001fe200000006ff */
[----:B------:R-:W-:-:S02]  /*6a20*/  @P1 FMUL R97, R97, 0.25 ;  /* 0x3e80000061611820 */ /* 0x000fc40000400000 */
[----:B------:R-:W-:Y:S02]  /*6a30*/  @P1 FMUL R96, R96, 0.25 ;  /* 0x3e80000060601820 */ /* 0x000fe40000400000 */
[----:B------:R-:W-:Y:S02]  /*6a40*/  @!P0 FMUL R57, R57, 16777216 ;  /* 0x4b80000039398820 */ /* 0x000fe40000400000 */
[----:B------:R-:W-:Y:S02]  /*6a50*/  @P1 FMUL R137, R137, 0.25 ;  /* 0x3e80000089891820 */ /* 0x000fe40000400000 */
[----:B------:R-:W-:Y:S02]  /*6a60*/  @P1 FMUL R136, R136, 0.25 ;  /* 0x3e80000088881820 */ /* 0x000fe40000400000 */
[----:B------:R-:W-:Y:S02]  /*6a70*/  @P1 FMUL R121, R121, 0.25 ;  /* 0x3e80000079791820 */ /* 0x000fe40000400000 */
[----:B------:R-:W-:-:S02]  /*6a80*/  @P1 FMUL R120, R120, 0.25 ;  /* 0x3e80000078781820 */ /* 0x000fc40000400000 */
[----:B------:R-:W-:Y:S02]  /*6a90*/  @P1 FMUL R117, R117, 0.25 ;  /* 0x3e80000075751820 */ /* 0x000fe40000400000 */
[----:B------:R-:W-:Y:S02]  /*6aa0*/  @P1 FMUL R116, R116, 0.25 ;  /* 0x3e80000074741820 */ /* 0x000fe40000400000 */
[----:B------:R-:W-:Y:S02]  /*6ab0*/  @P1 FMUL R113, R113, 0.25 ;  /* 0x3e80000071711820 */ /* 0x000fe40000400000 */
[----:B------:R-:W-:Y:S01]  /*6ac0*/  @P1 FMUL R112, R112, 0.25 ;  /* 0x3e80000070701820 */ /* 0x000fe20000400000 */
[----:B------:R-:W-:Y:S01]  /*6ad0*/  ISETP.GE.U32.AND P1, PT, R21, 0x7f800000, PT ;  /* 0x7f8000001500780c */ /* 0x000fe20003f26070 */
[----:B------:R-:W-:Y:S02]  /*6ae0*/  @!P0 FMUL R109, R109, 16777216 ;  /* 0x4b8000006d6d8820 */ /* 0x000fe40000400000 */
[----:B------:R-:W-:-:S02]  /*6af0*/  @!P0 FMUL R108, R108, 16777216 ;  /* 0x4b8000006c6c8820 */ /* 0x000fc40000400000 */
[----:B------:R-:W-:Y:S02]  /*6b00*/  @!P0 FMUL R56, R56, 16777216 ;  /* 0x4b80000038388820 */ /* 0x000fe40000400000 */
[----:B------:R-:W-:Y:S02]  /*6b10*/  @!P0 FMUL R61, R61, 16777216 ;  /* 0x4b8000003d3d8820 */ /* 0x000fe40000400000 */
[----:B------:R-:W-:Y:S02]  /*6b20*/  @!P0 FMUL R60, R60, 16777216 ;  /* 0x4b8000003c3c8820 */ /* 0x000fe40000400000 */
[----:B------:R-:W-:Y:S02]  /*6b30*/  @!P0 FMUL R97, R97, 16777216 ;  /* 0x4b80000061618820 */ /* 0x000fe40000400000 */
[----:B------:R-:W-:Y:S02]  /*6b40*/  @!P0 FMUL R96, R96, 16777216 ;  /* 0x4b80000060608820 */ /* 0x000fe40000400000 */
[----:B------:R-:W-:-:S02]  /*6b50*/  FFMA.FTZ R41, R7, 1.1920928955078125e-07, R6 ;  /* 0x3400000007297823 */ /* 0x000fc40000010006 */
[----:B-1----:R-:W-:Y:S02]  /*6b60*/  FMUL R6, R4, R57 ;  /* 0x0000003904067220 */ /* 0x002fe40000400000 */
[----:B------:R-:W-:Y:S02]  /*6b70*/  @!P0 FMUL R137, R137, 16777216 ;  /* 0x4b80000089898820 */ /* 0x000fe40000400000 */
[----:B------:R-:W-:Y:S02]  /*6b80*/  @!P0 FMUL R136, R136, 16777216 ;  /* 0x4b80000088888820 */ /* 0x000fe40000400000 */
[----:B------:R-:W-:Y:S02]  /*6b90*/  @!P0 FMUL R121, R121, 16777216 ;  /* 0x4b80000079798820 */ /* 0x000fe40000400000 */
[----:B------:R-:W-:Y:S02]  /*6ba0*/  @!P0 FMUL R120, R120, 16777216 ;  /* 0x4b80000078788820 */ /* 0x000fe40000400000 */
[----:B------:R-:W-:-:S02]  /*6bb0*/  @!P0 FMUL R117, R117, 16777216 ;  /* 0x4b80000075758820 */ /* 0x000fc40000400000 */
[----:B------:R-:W-:Y:S02]  /*6bc0*/  @!P0 FMUL R116, R116, 16777216 ;  /* 0x4b80000074748820 */ /* 0x000fe40000400000 */
[----:B------:R-:W-:Y:S02]  /*6bd0*/  @!P0 FMUL R113, R113, 16777216 ;  /* 0x4b80000071718820 */ /* 0x000fe40000400000 */
[----:B------:R-:W-:Y:S01]  /*6be0*/  @!P0 FMUL R112, R112, 16777216 ;  /* 0x4b80000070708820 */ /* 0x000fe20000400000 */
[----:B------:R-:W-:Y:S01]  /*6bf0*/  ISETP.GE.U32.AND P0, PT, R20, 0x7f800000, PT ;  /* 0x7f8000001400780c */ /* 0x000fe20003f06070 */
[C---:B------:R-:W-:Y:S02]  /*6c00*/  FMUL R7, R4.reuse, R109 ;  /* 0x0000006d04077220 */ /* 0x040fe40000400000 */
[C---:B------:R-:W-:Y:S02]  /*6c10*/  FMUL R84, R4.reuse, R108 ;  /* 0x0000006c04547220 */ /* 0x040fe40000400000 */
[----:B------:R-:W-:-:S02]  /*6c20*/  FMUL R97, R4, R97 ;  /* 0x0000006104617220 */ /* 0x000fc40000400000 */
[C---:B------:R-:W-:Y:S01]  /*6c30*/  FMUL R96, R4.reuse, R96 ;  /* 0x0000006004607220 */ /* 0x040fe20000400000 */
[----:B------:R-:W-:Y:S01]  /*6c40*/  F2FP.BF16.PACK_AB R7, R7, R84 ;  /* 0x000000540707723e */ /* 0x000fe200000010ff */
[C---:B------:R-:W-:Y:S01]  /*6c50*/  FMUL R5, R4.reuse, R61 ;  /* 0x0000003d04057220 */ /* 0x040fe20000400000 */
[----:B------:R-:W-:Y:S01]  /*6c60*/  F2FP.BF16.PACK_AB R61, R51, R52 ;  /* 0x00000034333d723e */ /* 0x000fe200000010ff */
[C---:B------:R-:W-:Y:S01]  /*6c70*/  FMUL R60, R4.reuse, R60 ;  /* 0x0000003c043c7220 */ /* 0x040fe20000400000 */
[----:B------:R-:W-:Y:S01]  /*6c80*/  SHF.L.U32 R51, R175, 0x3, RZ ;  /* 0x00000003af337819 */ /* 0x000fe200000006ff */
[C---:B------:R-:W-:Y:S01]  /*6c90*/  FMUL R57, R4.reuse, R56 ;  /* 0x0000003804397220 */ /* 0x040fe20000400000 */
[----:B------:R-:W-:Y:S01]  /*6ca0*/  MOV R56, 0x3dc6b27f ;  /* 0x3dc6b27f00387802 */ /* 0x000fe20000000f00 */
[C---:B------:R-:W-:Y:S01]  /*6cb0*/  FMUL R69, R4.reuse, R137 ;  /* 0x0000008904457220 */ /* 0x040fe20000400000 */
[----:B------:R-:W-:Y:S01]  /*6cc0*/  F2FP.BF16.PACK_AB R5, R5, R60 ;  /* 0x0000003c0505723e */ /* 0x000fe200000010ff */
[----:B------:R-:W-:Y:S01]  /*6cd0*/  FMUL R70, R4, R136 ;  /* 0x0000008804467220 */ /* 0x000fe20000400000 */
[----:B------:R-:W-:Y:S01]  /*6ce0*/  F2FP.BF16.PACK_AB R6, R6, R57 ;  /* 0x000000390606723e */ /* 0x000fe200000010ff */
[C---:B------:R-:W-:Y:S01]  /*6cf0*/  FMUL R73, R4.reuse, R121 ;  /* 0x0000007904497220 */ /* 0x040fe20000400000 */
[----:B------:R-:W-:Y:S01]  /*6d00*/  F2FP.BF16.PACK_AB R60, R53, R54 ;  /* 0x00000036353c723e */ /* 0x000fe200000010ff */
[----:B------:R-:W-:Y:S01]  /*6d10*/  FMUL R74, R4, R120 ;  /* 0x00000078044a7220 */ /* 0x000fe20000400000 */
[----:B------:R-:W-:Y:S01]  /*6d20*/  LOP3.LUT R120, R36, 0x40, RZ, 0x3c, !PT ;  /* 0x0000004024787812 */ /* 0x000fe200078e3cff */
[C---:B------:R-:W-:Y:S01]  /*6d30*/  FMUL R77, R4.reuse, R117 ;  /* 0x00000075044d7220 */ /* 0x040fe20000400000 */
[----:B------:R-:W-:Y:S01]  /*6d40*/  F2FP.BF16.PACK_AB R59, R69, R70 ;  /* 0x00000046453b723e */ /* 0x000fe200000010ff */
[C---:B------:R-:W-:Y:S01]  /*6d50*/  FMUL R78, R4.reuse, R116 ;  /* 0x00000074044e7220 */ /* 0x040fe20000400000 */
[----:B------:R-:W-:Y:S01]  /*6d60*/  F2FP.BF16.PACK_AB R58, R73, R74 ;  /* 0x0000004a493a723e */ /* 0x000fe200000010ff */
[C---:B------:R-:W-:Y:S01]  /*6d70*/  FMUL R81, R4.reuse, R113 ;  /* 0x0000007104517220 */ /* 0x040fe20000400000 */
[-C--:B------:R-:W-:Y:S01]  /*6d80*/  LEA R53, R175, R175.reuse, 0x3 ;  /* 0x000000afaf357211 */ /* 0x080fe200078e18ff */
[----:B------:R-:W-:Y:S01]  /*6d90*/  FMUL R82, R4, R112 ;  /* 0x0000007004527220 */ /* 0x000fe20000400000 */
[----:B------:R-:W-:Y:S01]  /*6da0*/  F2FP.BF16.PACK_AB R4, R97, R96 ;  /* 0x000000606104723e */ /* 0x000fe200000010ff */
[----:B------:R-:W-:Y:S01]  /*6db0*/  FADD R44, R44, -1 ;  /* 0xbf8000002c2c7421 */ /* 0x000fe20000000000 */
[----:B------:R-:W-:Y:S01]  /*6dc0*/  F2FP.BF16.PACK_AB R57, R77, R78 ;  /* 0x0000004e4d39723e */ /* 0x000fe200000010ff */
[----:B------:R-:W-:Y:S01]  /*6dd0*/  FADD R37, R16, -1 ;  /* 0xbf80000010257421 */ /* 0x000fe20000000000 */
[----:B------:R-:W-:Y:S01]  /*6de0*/  F2FP.BF16.PACK_AB R16, R63, R66 ;  /* 0x000000423f10723e */ /* 0x000fe200000010ff */
[----:B------:R-:W-:Y:S01]  /*6df0*/  FADD R39, R39, -1 ;  /* 0xbf80000027277421 */ /* 0x000fe20000000000 */
[----:B------:R0:W-:Y:S01]  /*6e00*/  STS.128 [R28], R4 ;  /* 0x000000041c007388 */ /* 0x0001e20000000c00 */
[----:B------:R-:W-:Y:S01]  /*6e10*/  FADD R46, R46, -1 ;  /* 0xbf8000002e2e7421 */ /* 0x000fe20000000000 */
[----:B------:R-:W-:Y:S01]  /*6e20*/  F2FP.BF16.PACK_AB R63, R47, R48 ;  /* 0x000000302f3f723e */ /* 0x000fe200000010ff */
[----:B------:R-:W-:Y:S01]  /*6e30*/  FFMA.FTZ R42, R37, R56, -0.16845393180847167969 ;  /* 0xbe2c7f30252a7423 */ /* 0x000fe20000010038 */
[----:B------:R-:W-:Y:S01]  /*6e40*/  STS.128 [R28+0x880], R16 ;  /* 0x000880101c007388 */ /* 0x000fe20000000c00 */
[----:B------:R-:W-:Y:S01]  /*6e50*/  IMAD R47, R175, 0x6, RZ ;  /* 0x00000006af2f7824 */ /* 0x000fe200078e02ff */
[----:B------:R-:W-:Y:S01]  /*6e60*/  F2FP.BF16.PACK_AB R66, R71, R72 ;  /* 0x000000484742723e */ /* 0x000fe200000010ff */
[----:B------:R-:W-:Y:S01]  /*6e70*/  FFMA.FTZ R42, R37, R42, 0.1716887056827545166 ;  /* 0x3e2fcf2a252a7423 */ /* 0x000fe2000001002a */
[----:B------:R-:W-:Y:S01]  /*6e80*/  BAR.SYNC.DEFER_BLOCKING 0x0 ;  /* 0x0000000000007b1d */ /* 0x000fe20000010000 */
[C---:B------:R-:W-:Y:S01]  /*6e90*/  IMAD R55, R175.reuse, 0xa, RZ ;  /* 0x0000000aaf377824 */ /* 0x040fe200078e02ff */
[----:B------:R-:W-:Y:S01]  /*6ea0*/  LEA R71, R175, R175, 0x4 ;  /* 0x000000afaf477211 */ /* 0x000fe200078e20ff */
[----:B------:R-:W-:-:S02]  /*6eb0*/  FFMA.FTZ R42, R37, R42, -0.17900948226451873779 ;  /* 0xbe374e43252a7423 */ /* 0x000fc4000001002a */
[----:B------:R-:W-:Y:S02]  /*6ec0*/  IMAD R73, R175, 0x12, RZ ;  /* 0x00000012af497824 */ /* 0x000fe400078e02ff */
[----:B------:R-:W-:Y:S01]  /*6ed0*/  FFMA.FTZ R42, R37, R42, 0.20512372255325317383 ;  /* 0x3e520bf4252a7423 */ /* 0x000fe2000001002a */
[----:B0-----:R-:W-:Y:S01]  /*6ee0*/  @P4 MOV R6, 0x7f800000 ;  /* 0x7f80000000064802 */ /* 0x001fe20000000f00 */
[-C--:B------:R-:W-:Y:S02]  /*6ef0*/  FFMA.FTZ R5, R44, R56.reuse, -0.16845393180847167969 ;  /* 0xbe2c7f302c057423 */ /* 0x080fe40000010038 */
[-C--:B------:R-:W-:Y:S02]  /*6f00*/  FFMA.FTZ R4, R39, R56.reuse, -0.16845393180847167969 ;  /* 0xbe2c7f3027047423 */ /* 0x080fe40000010038 */
[----:B------:R-:W-:Y:S01]  /*6f10*/  FFMA.FTZ R7, R46, R56, -0.16845393180847167969 ;  /* 0xbe2c7f302e077423 */ /* 0x000fe20000010038 */
[----:B------:R-:W-:Y:S01]  /*6f20*/  F2FP.BF16.PACK_AB R56, R81, R82 ;  /* 0x000000525138723e */ /* 0x000fe200000010ff */
[----:B------:R-:W-:-:S02]  /*6f30*/  FFMA.FTZ R5, R44, R5, 0.1716887056827545166 ;  /* 0x3e2fcf2a2c057423 */ /* 0x000fc40000010005 */
[C---:B------:R-:W-:Y:S02]  /*6f40*/  FFMA.FTZ R4, R39.reuse, R4, 0.1716887056827545166 ;  /* 0x3e2fcf2a27047423 */ /* 0x040fe40000010004 */
[----:B------:R-:W-:Y:S02]  /*6f50*/  FFMA.FTZ R7, R46, R7, 0.1716887056827545166 ;  /* 0x3e2fcf2a2e077423 */ /* 0x000fe40000010007 */
[----:B------:R-:W-:Y:S02]  /*6f60*/  FFMA.FTZ R5, R44, R5, -0.17900948226451873779 ;  /* 0xbe374e432c057423 */ /* 0x000fe40000010005 */
[C---:B------:R-:W-:Y:S01]  /*6f70*/  FFMA.FTZ R4, R39.reuse, R4, -0.17900948226451873779 ;  /* 0xbe374e4327047423 */ /* 0x040fe20000010004 */
[----:B------:R-:W0:Y:S01]  /*6f80*/  LDS.128 R16, [R36] ;  /* 0x0000000024107984 */ /* 0x000e220000000c00 */
[----:B------:R-:W-:Y:S02]  /*6f90*/  FFMA.FTZ R7, R46, R7, -0.17900948226451873779 ;  /* 0xbe374e432e077423 */ /* 0x000fe40000010007 */
[----:B------:R-:W-:Y:S01]  /*6fa0*/  FFMA.FTZ R5, R44, R5, 0.20512372255325317383 ;  /* 0x3e520bf42c057423 */ /* 0x000fe20000010005 */
[----:B------:R-:W-:Y:S01]  /*6fb0*/  LDS.128 R8, [R120] ;  /* 0x0000000078087984 */ /* 0x000fe20000000c00 */
[----:B------:R-:W-:-:S02]  /*6fc0*/  FFMA.FTZ R4, R39, R4, 0.20512372255325317383 ;  /* 0x3e520bf427047423 */ /* 0x000fc40000010004 */
[----:B------:R-:W-:Y:S02]  /*6fd0*/  FFMA.FTZ R7, R46, R7, 0.20512372255325317383 ;  /* 0x3e520bf42e077423 */ /* 0x000fe40000010007 */
[----:B------:R-:W-:Y:S02]  /*6fe0*/  FFMA.FTZ R5, R44, R5, -0.24046532809734344482 ;  /* 0xbe763c8b2c057423 */ /* 0x000fe40000010005 */
[----:B------:R-:W-:Y:S02]  /*6ff0*/  FFMA.FTZ R42, R37, R42, -0.24046532809734344482 ;  /* 0xbe763c8b252a7423 */ /* 0x000fe4000001002a */
[----:B------:R-:W-:Y:S02]  /*7000*/  FFMA.FTZ R4, R39, R4, -0.24046532809734344482 ;  /* 0xbe763c8b27047423 */ /* 0x000fe40000010004 */
[----:B------:R-:W-:Y:S02]  /*7010*/  FFMA.FTZ R7, R46, R7, -0.24046532809734344482 ;  /* 0xbe763c8b2e077423 */ /* 0x000fe40000010007 */
[----:B------:R-:W-:-:S02]  /*7020*/  FFMA.FTZ R5, R44, R5, 0.28857114911079406738 ;  /* 0x3e93bf992c057423 */ /* 0x000fc40000010005 */
[----:B------:R-:W-:Y:S02]  /*7030*/  FFMA.FTZ R42, R37, R42, 0.28857114911079406738 ;  /* 0x3e93bf99252a7423 */ /* 0x000fe4000001002a */
[----:B------:R-:W-:Y:S02]  /*7040*/  FFMA.FTZ R4, R39, R4, 0.28857114911079406738 ;  /* 0x3e93bf9927047423 */ /* 0x000fe40000010004 */
[----:B------:R-:W-:Y:S02]  /*7050*/  FFMA.FTZ R7, R46, R7, 0.28857114911079406738 ;  /* 0x3e93bf992e077423 */ /* 0x000fe40000010007 */
[----:B------:R-:W-:Y:S02]  /*7060*/  FFMA.FTZ R5, R44, R5, -0.36067417263984680176 ;  /* 0xbeb8aa492c057423 */ /* 0x000fe40000010005 */
[----:B------:R-:W-:Y:S02]  /*7070*/  FFMA.FTZ R42, R37, R42, -0.36067417263984680176 ;  /* 0xbeb8aa49252a7423 */ /* 0x000fe4000001002a */
[----:B------:R-:W-:-:S02]  /*7080*/  FFMA.FTZ R4, R39, R4, -0.36067417263984680176 ;  /* 0xbeb8aa4927047423 */ /* 0x000fc40000010004 */
[----:B------:R-:W-:Y:S02]  /*7090*/  FFMA.FTZ R7, R46, R7, -0.36067417263984680176 ;  /* 0xbeb8aa492e077423 */ /* 0x000fe40000010007 */
[----:B------:R-:W-:Y:S02]  /*70a0*/  FFMA.FTZ R5, R44, R5, 0.48089820146560668945 ;  /* 0x3ef6384a2c057423 */ /* 0x000fe40000010005 */
[----:B------:R-:W-:Y:S02]  /*70b0*/  FFMA.FTZ R42, R37, R42, 0.48089820146560668945 ;  /* 0x3ef6384a252a7423 */ /* 0x000fe4000001002a */
[----:B------:R-:W-:Y:S02]  /*70c0*/  FFMA.FTZ R4, R39, R4, 0.48089820146560668945 ;  /* 0x3ef6384a27047423 */ /* 0x000fe40000010004 */
[----:B------:R-:W-:Y:S02]  /*70d0*/  FFMA.FTZ R7, R46, R7, 0.48089820146560668945 ;  /* 0x3ef6384a2e077423 */ /* 0x000fe40000010007 */
[----:B------:R-:W-:-:S02]  /*70e0*/  FFMA.FTZ R5, R44, R5, -0.72134751081466674805 ;  /* 0xbf38aa3b2c057423 */ /* 0x000fc40000010005 */
[----:B------:R-:W-:Y:S02]  /*70f0*/  FFMA.FTZ R42, R37, R42, -0.72134751081466674805 ;  /* 0xbf38aa3b252a7423 */ /* 0x000fe4000001002a */
[----:B------:R-:W-:Y:S02]  /*7100*/  FFMA.FTZ R4, R39, R4, -0.72134751081466674805 ;  /* 0xbf38aa3b27047423 */ /* 0x000fe40000010004 */
[----:B------:R-:W-:Y:S02]  /*7110*/  FFMA.FTZ R7, R46, R7, -0.72134751081466674805 ;  /* 0xbf38aa3b2e077423 */ /* 0x000fe40000010007 */
[----:B------:R-:W-:Y:S02]  /*7120*/  FMUL R5, R44, R5 ;  /* 0x000000052c057220 */ /* 0x000fe40000400000 */
[----:B------:R-:W-:Y:S02]  /*7130*/  FMUL R42, R37, R42 ;  /* 0x0000002a252a7220 */ /* 0x000fe40000400000 */
[----:B------:R-:W-:-:S02]  /*7140*/  FMUL R4, R39, R4 ;  /* 0x0000000427047220 */ /* 0x000fc40000400000 */
[----:B------:R-:W-:Y:S02]  /*7150*/  FMUL R7, R46, R7 ;  /* 0x000000072e077220 */ /* 0x000fe40000400000 */
[----:B------:R-:W-:Y:S02]  /*7160*/  FMUL R5, R44, R5 ;  /* 0x000000052c057220 */ /* 0x000fe40000400000 */
[----:B------:R-:W-:Y:S02]  /*7170*/  FMUL R42, R37, R42 ;  /* 0x0000002a252a7220 */ /* 0x000fe40000400000 */
[----:B------:R-:W-:Y:S02]  /*7180*/  FMUL R4, R39, R4 ;  /* 0x0000000427047220 */ /* 0x000fe40000400000 */
[----:B------:R-:W-:Y:S02]  /*7190*/  FMUL R7, R46, R7 ;  /* 0x000000072e077220 */ /* 0x000fe40000400000 */
[----:B------:R-:W-:Y:S01]  /*71a0*/  FFMA.FTZ R44, R44, 1.4426950216293334961, R5 ;  /* 0x3fb8aa3b2c2c7823 */ /* 0x000fe20000010005 */
[----:B------:R-:W-:Y:S01]  /*71b0*/  @P0 MOV R5, 0x7f800000 ;  /* 0x7f80000000050802 */ /* 0x000fe20000000f00 */
[----:B------:R-:W-:-:S02]  /*71c0*/  FFMA.FTZ R37, R37, 1.4426950216293334961, R42 ;  /* 0x3fb8aa3b25257823 */ /* 0x000fc4000001002a */
[----:B------:R-:W-:Y:S01]  /*71d0*/  FFMA.FTZ R4, R39, 1.4426950216293334961, R4 ;  /* 0x3fb8aa3b27047823 */ /* 0x000fe20000010004 */
[----:B------:R-:W-:Y:S01]  /*71e0*/  SHF.L.U32 R39, R175, 0x2, RZ ;  /* 0x00000002af277819 */ /* 0x000fe200000006ff */
[----:B------:R-:W-:Y:S02]  /*71f0*/  FFMA.FTZ R46, R46, 1.4426950216293334961, R7 ;  /* 0x3fb8aa3b2e2e7823 */ /* 0x000fe40000010007 */
[----:B------:R-:W-:Y:S01]  /*7200*/  FADD R40, R40, R37 ;  /* 0x0000002528287221 */ /* 0x000fe20000000000 */
[----:B------:R-:W-:Y:S01]  /*7210*/  LOP3.LUT R37, R36, 0x60, RZ, 0x3c, !PT ;  /* 0x0000006024257812 */ /* 0x000fe200078e3cff */
[----:B------:R-:W-:Y:S01]  /*7220*/  FADD R42, R43, R4 ;  /* 0x000000042b2a7221 */ /* 0x000fe20000000000 */
[----:B------:R-:W-:Y:S01]  /*7230*/  @P1 MOV R4, 0x7f800000 ;  /* 0x7f80000000041802 */ /* 0x000fe20000000f00 */
[----:B------:R-:W-:Y:S01]  /*7240*/  FADD R43, R45, R46 ;  /* 0x0000002e2d2b7221 */ /* 0x000fe20000000000 */
[----:B------:R-:W-:Y:S01]  /*7250*/  LEA R45, R175, R175, 0x2 ;  /* 0x000000afaf2d7211 */ /* 0x000fe200078e10ff */
[----:B------:R-:W-:Y:S01]  /*7260*/  @P0 FFMA.FTZ R40, R20, R5, +INF ;  /* 0x7f80000014280423 */ /* 0x000fe20000010005 */
[----:B------:R-:W-:Y:S01]  /*7270*/  @P5 MOV R5, 0x7f800000 ;  /* 0x7f80000000055802 */ /* 0x000fe20000000f00 */
[C---:B------:R-:W-:Y:S01]  /*7280*/  @P4 FFMA.FTZ R43, R29.reuse, R6, +INF ;  /* 0x7f8000001d2b4423 */ /* 0x040fe20000010006 */
[----:B------:R-:W-:Y:S01]  /*7290*/  FSETP.NEU.AND P0, PT, R29, RZ, PT ;  /* 0x000000ff1d00720b */ /* 0x000fe20003f0d000 */
[----:B------:R-:W-:Y:S01]  /*72a0*/  FADD R41, R41, R44 ;  /* 0x0000002c29297221 */ /* 0x000fe20000000000 */
[----:B------:R-:W-:Y:S01]  /*72b0*/  LOP3.LUT R29, R36, 0x20, RZ, 0x3c, !PT ;  /* 0x00000020241d7812 */ /* 0x000fe200078e3cff */
[----:B------:R-:W-:Y:S01]  /*72c0*/  @P1 FFMA.FTZ R41, R21, R4, +INF ;  /* 0x7f80000015291423 */ /* 0x000fe20000010004 */
[----:B------:R-:W-:Y:S01]  /*72d0*/  F2FP.BF16.PACK_AB R21, R33, R34 ;  /* 0x000000222115723e */ /* 0x000fe200000010ff */
[C---:B------:R-:W-:Y:S01]  /*72e0*/  @P5 FFMA.FTZ R42, R22.reuse, R5, +INF ;  /* 0x7f800000162a5423 */ /* 0x040fe20000010005 */
[C---:B------:R-:W-:Y:S01]  /*72f0*/  SHF.L.U32 R33, R175.reuse, 0x1, RZ ;  /* 0x00000001af217819 */ /* 0x040fe200000006ff */
[----:B------:R-:W1:Y:S01]  /*7300*/  LDS.128 R12, [R29] ;  /* 0x000000001d0c7984 */ /* 0x000e620000000c00 */
[----:B------:R-:W-:Y:S01]  /*7310*/  FSETP.NEU.AND P1, PT, R22, RZ, PT ;  /* 0x000000ff1600720b */ /* 0x000fe20003f2d000 */
[----:B------:R-:W-:Y:S01]  /*7320*/  IMAD R77, R175, 0x14, RZ ;  /* 0x00000014af4d7824 */ /* 0x000fe200078e02ff */
[----:B------:R-:W-:Y:S01]  /*7330*/  F2FP.BF16.PACK_AB R22, R31, R32 ;  /* 0x000000201f16723e */ /* 0x000fe200000010ff */
[----:B------:R-:W2:Y:S01]  /*7340*/  LDS.128 R4, [R37] ;  /* 0x0000000025047984 */ /* 0x000ea20000000c00 */
[----:B------:R-:W-:Y:S01]  /*7350*/  IADD3 R30, P4, R33, R2, RZ ;  /* 0x00000002211e7210 */ /* 0x000fe20007f9e0ff */
[----:B------:R-:W-:Y:S01]  /*7360*/  IMAD R85, R175, 0x16, RZ ;  /* 0x00000016af557824 */ /* 0x000fe200078e02ff */
[----:B------:R-:W-:Y:S01]  /*7370*/  F2FP.BF16.PACK_AB R20, R35, R38 ;  /* 0x000000262314723e */ /* 0x000fe200000010ff */
[----:B------:R-:W-:Y:S01]  /*7380*/  BAR.SYNC.DEFER_BLOCKING 0x0 ;  /* 0x0000000000007b1d */ /* 0x000fe20000010000 */
[CC--:B------:R-:W-:Y:S01]  /*7390*/  LEA R32, P5, R175.reuse, R2.reuse, 0x2 ;  /* 0x00000002af207211 */ /* 0x0c0fe200078a10ff */
[C---:B------:R-:W-:Y:S01]  /*73a0*/  IMAD R89, R175.reuse, 0x18, RZ ;  /* 0x00000018af597824 */ /* 0x040fe200078e02ff */
[C---:B------:R-:W-:Y:S01]  /*73b0*/  LEA R35, R175.reuse, R175, 0x1 ;  /* 0x000000afaf237211 */ /* 0x040fe200078e08ff */
[----:B------:R-:W-:Y:S01]  /*73c0*/  IMAD R93, R175, 0x1a, RZ ;  /* 0x0000001aaf5d7824 */ /* 0x000fe200078e02ff */
[-C--:B------:R-:W-:Y:S01]  /*73d0*/  IADD3 R34, P6, R47, R2.reuse, RZ ;  /* 0x000000022f227210 */ /* 0x080fe20007fde0ff */
[C---:B------:R-:W-:Y:S01]  /*73e0*/  IMAD R97, R175.reuse, 0x1c, RZ ;  /* 0x0000001caf617824 */ /* 0x040fe200078e02ff */
[CC--:B------:R-:W-:Y:S01]  /*73f0*/  LEA.HI.X.SX32 R31, R175.reuse, R3.reuse, 0x1, P4 ;  /* 0x00000003af1f7211 */ /* 0x0c0fe200020f0eff */
[C---:B------:R-:W-:Y:S01]  /*7400*/  IMAD R101, R175.reuse, 0x1e, RZ ;  /* 0x0000001eaf657824 */ /* 0x040fe200078e02ff */
[CC--:B------:R-:W-:Y:S01]  /*7410*/  LEA R38, P4, R175.reuse, R2.reuse, 0x3 ;  /* 0x00000002af267211 */ /* 0x0c0fe200078818ff */
        /* <DEDUP_REMOVED lines=10> */
[C---:B------:R-:W-:Y:S01]  /*74c0*/  IMAD R75, R175.reuse, 0x13, RZ ;  /* 0x00000013af4b7824 */ /* 0x040fe200078e02ff */
[C---:B------:R-:W-:Y:S01]  /*74d0*/  LEA R50, P5, R175.reuse, R2, 0x4 ;  /* 0x00000002af327211 */ /* 0x040fe200078a20ff */
[----:B------:R-:W-:Y:S01]  /*74e0*/  IMAD R131, R175, 0x2c, RZ ;  /* 0x0000002caf837824 */ /* 0x000fe200078e02ff */
[----:B------:R-:W-:Y:S01]  /*74f0*/  FSEL R40, R40, -INF , P3 ;  /* 0xff80000028287808 */ /* 0x000fe20001800000 */
[----:B------:R3:W-:Y:S01]  /*7500*/  STS.128 [R28], R56 ;  /* 0x000000381c007388 */ /* 0x0007e20000000c00 */
[----:B------:R-:W-:Y:S01]  /*7510*/  LEA.HI.X.SX32 R51, R51, R3, 0x1, P5 ;  /* 0x0000000333337211 */ /* 0x000fe200028f0eff */
[----:B------:R-:W-:Y:S01]  /*7520*/  IMAD R83, R175, 0x15, RZ ;  /* 0x00000015af537824 */ /* 0x000fe200078e02ff */
[----:B------:R-:W-:Y:S01]  /*7530*/  FSEL R41, R41, -INF , P2 ;  /* 0xff80000029297808 */ /* 0x000fe20001000000 */
[----:B------:R4:W-:Y:S01]  /*7540*/  STS.128 [R28+0x800], R60 ;  /* 0x0008003c1c007388 */ /* 0x0009e20000000c00 */
[C---:B------:R-:W-:Y:S01]  /*7550*/  IMAD R143, R175.reuse, 0x2e, RZ ;  /* 0x0000002eaf8f7824 */ /* 0x040fe200078e02ff */
[----:B------:R-:W-:Y:S01]  /*7560*/  FSEL R42, R42, -INF , P1 ;  /* 0xff8000002a2a7808 */ /* 0x000fe20000800000 */
[C---:B------:R-:W-:Y:S01]  /*7570*/  IMAD R155, R175.reuse, 0x30, RZ ;  /* 0x00000030af9b7824 */ /* 0x040fe200078e02ff */
[----:B------:R5:W-:Y:S01]  /*7580*/  STS.128 [R28+0x80], R64 ;  /* 0x000080401c007388 */ /* 0x000be20000000c00 */
[----:B------:R-:W-:Y:S01]  /*7590*/  IMAD R87, R175, 0x17, RZ ;  /* 0x00000017af577824 */ /* 0x000fe200078e02ff */
[----:B------:R-:W-:Y:S01]  /*75a0*/  FSEL R43, R43, -INF , P0 ;  /* 0xff8000002b2b7808 */ /* 0x000fe20000000000 */
[C---:B------:R-:W-:Y:S01]  /*75b0*/  IMAD R159, R175.reuse, 0x32, RZ ;  /* 0x00000032af9f7824 */ /* 0x040fe200078e02ff */
[----:B------:R-:W-:Y:S01]  /*75c0*/  STS.128 [R28+0x880], R20 ;  /* 0x000880141c007388 */ /* 0x000fe20000000c00 */
[----:B------:R-:W-:-:S02]  /*75d0*/  IMAD R163, R175, 0x34, RZ ;  /* 0x00000034afa37824 */ /* 0x000fc400078e02ff */
[----:B------:R-:W-:Y:S01]  /*75e0*/  IMAD R167, R175, 0x36, RZ ;  /* 0x00000036afa77824 */ /* 0x000fe200078e02ff */
[-C--:B---3--:R-:W-:Y:S01]  /*75f0*/  IADD3 R56, P5, R85, R2.reuse, RZ ;  /* 0x0000000255387210 */ /* 0x088fe20007fbe0ff */
[C---:B------:R-:W-:Y:S01]  /*7600*/  IMAD R59, R175.reuse, 0xc, RZ ;  /* 0x0000000caf3b7824 */ /* 0x040fe200078e02ff */
[----:B------:R-:W-:Y:S01]  /*7610*/  BAR.SYNC.DEFER_BLOCKING 0x0 ;  /* 0x0000000000007b1d */ /* 0x000fe20000010000 */
[C---:B------:R-:W-:Y:S02]  /*7620*/  IMAD R57, R175.reuse, 0xb, RZ ;  /* 0x0000000baf397824 */ /* 0x040fe400078e02ff */
[----:B----4-:R-:W-:Y:S01]  /*7630*/  IMAD R63, R175, 0xe, RZ ;  /* 0x0000000eaf3f7824 */ /* 0x010fe200078e02ff */
        /* <DEDUP_REMOVED lines=24> */
[----:B------:R-:W-:Y:S01]  /*77c0*/  LEA.HI.X.SX32 R59, R59, R3, 0x1, P6 ;  /* 0x000000033b3b7211 */ /* 0x000fe200030f0eff */
[C---:B------:R-:W-:Y:S01]  /*77d0*/  IMAD R111, R175.reuse, 0x23, RZ ;  /* 0x00000023af6f7824 */ /* 0x040fe200078e02ff */
[C---:B-----5:R-:W-:Y:S01]  /*77e0*/  LEA R65, R175.reuse, -R175, 0x4 ;  /* 0x800000afaf417211 */ /* 0x060fe200078e20ff */
[----:B------:R-:W-:Y:S01]  /*77f0*/  IMAD R185, R175, 0x4a, RZ ;  /* 0x0000004aafb97824 */ /* 0x000fe200078e02ff */
[-C--:B------:R-:W-:Y:S01]  /*7800*/  IADD3 R68, P6, R101, R2.reuse, RZ ;  /* 0x0000000265447210 */ /* 0x080fe20007fde0ff */
[----:B------:R-:W-:Y:S01]  /*7810*/  IMAD R187, R175, 0x4c, RZ ;  /* 0x0000004cafbb7824 */ /* 0x000fe200078e02ff */
[-C--:B------:R-:W-:Y:S01]  /*7820*/  LEA.HI.X.SX32 R61, R61, R3.reuse, 0x1, P4 ;  /* 0x000000033d3d7211 */ /* 0x080fe200020f0eff */
[C---:B------:R-:W-:Y:S01]  /*7830*/  IMAD R189, R175.reuse, 0x4e, RZ ;  /* 0x0000004eafbd7824 */ /* 0x040fe200078e02ff */
[C---:B------:R-:W-:Y:S01]  /*7840*/  SHF.L.U32 R67, R175.reuse, 0x4, RZ ;  /* 0x00000004af437819 */ /* 0x040fe200000006ff */
        /* <DEDUP_REMOVED lines=74> */
[----:B0-----:R1:W-:Y:S01]  /*7cf0*/  STG.E.U16 [R2.64], R16 ;  /* 0x0000001002007986 */ /* 0x0013e2000c101504 */
[-C--:B------:R-:W-:Y:S01]  /*7d00*/  LEA.HI.X.SX32 R99, R105, R3.reuse, 0x1, P5 ;  /* 0x0000000369637211 */ /* 0x080fe200028f0eff */
[----:B------:R-:W-:Y:S01]  /*7d10*/  FFMA R40, R40, 0.69314718246459960938, R27 ;  /* 0x3f31721828287823 */ /* 0x000fe2000000001b */
[-C--:B------:R-:W-:Y:S01]  /*7d20*/  IADD3 R104, P5, R181, R2.reuse, RZ ;  /* 0x00000002b5687210 */ /* 0x080fe20007fbe0ff */
[----:B------:R-:W-:Y:S01]  /*7d30*/  FFMA R41, R41, 0.69314718246459960938, R26 ;  /* 0x3f31721829297823 */ /* 0x000fe2000000001a */
[-C--:B------:R-:W-:Y:S01]  /*7d40*/  LEA.HI.X.SX32 R101, R107, R3.reuse, 0x1, P6 ;  /* 0x000000036b657211 */ /* 0x080fe200030f0eff */
[----:B------:R-:W-:Y:S01]  /*7d50*/  FFMA R42, R42, 0.69314718246459960938, R25 ;  /* 0x3f3172182a2a7823 */ /* 0x000fe20000000019 */
[----:B------:R-:W-:Y:S01]  /*7d60*/  IADD3 R106, P6, R183, R2, RZ ;  /* 0x00000002b76a7210 */ /* 0x000fe20007fde0ff */
[----:B------:R-:W-:Y:S01]  /*7d70*/  FFMA R43, R43, 0.69314718246459960938, R24 ;  /* 0x3f3172182b2b7823 */ /* 0x000fe20000000018 */
[----:B------:R-:W-:-:S02]  /*7d80*/  LEA.HI.X.SX32 R103, R109, R3, 0x1, P4 ;  /* 0x000000036d677211 */ /* 0x000fc400020f0eff */
[-C--:B------:R-:W-:Y:S02]  /*7d90*/  IADD3 R108, P4, R185, R2.reuse, RZ ;  /* 0x00000002b96c7210 */ /* 0x080fe40007f9e0ff */
[-C--:B------:R-:W-:Y:S02]  /*7da0*/  LEA.HI.X.SX32 R105, R111, R3.reuse, 0x1, P5 ;  /* 0x000000036f697211 */ /* 0x080fe400028f0eff */
[-C--:B------:R-:W-:Y:S02]  /*7db0*/  IADD3 R110, P5, R187, R2.reuse, RZ ;  /* 0x00000002bb6e7210 */ /* 0x080fe40007fbe0ff */
[-C--:B------:R-:W-:Y:S02]  /*7dc0*/  LEA.HI.X.SX32 R107, R113, R3.reuse, 0x1, P6 ;  /* 0x00000003716b7211 */ /* 0x080fe400030f0eff */
[----:B------:R-:W-:Y:S02]  /*7dd0*/  IADD3 R112, P6, R189, R2, RZ ;  /* 0x00000002bd707210 */ /* 0x000fe40007fde0ff */
        /* <DEDUP_REMOVED lines=49> */
[-C--:B------:R-:W-:Y:S02]  /*80f0*/  LEA.HI.X.SX32 R133, R135, R3.reuse, 0x1, P5 ;  /* 0x0000000387857211 */ /* 0x080fe400028f0eff */
[----:B------:R-:W-:Y:S02]  /*8100*/  LEA.HI.X.SX32 R135, R121, R3, 0x1, P6 ;  /* 0x0000000379877211 */ /* 0x000fe400030f0eff */
[----:B------:R-:W-:Y:S02]  /*8110*/  PRMT R121, R16, 0x7632, R121 ;  /* 0x0000763210797816 */ /* 0x000fe40000000079 */
[----:B-1----:R-:W-:Y:S02]  /*8120*/  PRMT R3, R12, 0x7632, R3 ;  /* 0x000076320c037816 */ /* 0x002fe40000000003 */
[----:B------:R-:W-:Y:S01]  /*8130*/  PRMT R22, R8, 0x7632, R22 ;  /* 0x0000763208167816 */ /* 0x000fe20000000016 */
[----:B------:R-:W-:Y:S01]  /*8140*/  STG.E.U16 [R30.64], R121 ;  /* 0x000000791e007986 */ /* 0x000fe2000c101504 */
[----:B--2---:R-:W-:-:S02]  /*8150*/  PRMT R20, R4, 0x7632, R20 ;  /* 0x0000763204147816 */ /* 0x004fc40000000014 */
[----:B------:R-:W-:Y:S01]  /*8160*/  PRMT R2, R17, 0x7632, R2 ;  /* 0x0000763211027816 */ /* 0x000fe20000000002 */
[----:B------:R-:W-:Y:S01]  /*8170*/  STG.E.U16 [R32.64], R12 ;  /* 0x0000000c20007986 */ /* 0x000fe2000c101504 */
[----:B------:R-:W-:-:S03]  /*8180*/  PRMT R28, R13, 0x7632, R28 ;  /* 0x000076320d1c7816 */ /* 0x000fc6000000001c */
[----:B------:R0:W-:Y:S04]  /*8190*/  STG.E.U16 [R34.64], R3 ;  /* 0x0000000322007986 */ /* 0x0001e8000c101504 */
[----:B------:R1:W-:Y:S04]  /*81a0*/  STG.E.U16 [R38.64], R8 ;  /* 0x0000000826007986 */ /* 0x0003e8000c101504 */
[----:B------:R2:W-:Y:S04]  /*81b0*/  STG.E.U16 [R44.64], R22 ;  /* 0x000000162c007986 */ /* 0x0005e8000c101504 */
[----:B------:R3:W-:Y:S01]  /*81c0*/  STG.E.U16 [R46.64], R4 ;  /* 0x000000042e007986 */ /* 0x0007e2000c101504 */
[----:B0-----:R-:W-:-:S03]  /*81d0*/  PRMT R3, R9, 0x7632, R3 ;  /* 0x0000763209037816 */ /* 0x001fc60000000003 */
[----:B------:R0:W-:Y:S01]  /*81e0*/  STG.E.U16 [R48.64], R20 ;  /* 0x0000001430007986 */ /* 0x0001e2000c101504 */
[----:B-1----:R-:W-:-:S03]  /*81f0*/  PRMT R8, R5, 0x7632, R8 ;  /* 0x0000763205087816 */ /* 0x002fc60000000008 */
[----:B------:R-:W-:Y:S01]  /*8200*/  STG.E.U16 [R50.64], R17 ;  /* 0x0000001132007986 */ /* 0x000fe2000c101504 */
[----:B--2---:R-:W-:-:S03]  /*8210*/  PRMT R44, R15, 0x7632, R44 ;  /* 0x000076320f2c7816 */ /* 0x004fc6000000002c */
[----:B------:R1:W-:Y:S01]  /*8220*/  STG.E.U16 [R52.64], R2 ;  /* 0x0000000234007986 */ /* 0x0003e2000c101504 */
[----:B---3--:R-:W-:Y:S02]  /*8230*/  PRMT R4, R18, 0x7632, R4 ;  /* 0x0000763212047816 */ /* 0x008fe40000000004 */
[----:B------:R-:W-:Y:S01]  /*8240*/  PRMT R46, R11, 0x7632, R46 ;  /* 0x000076320b2e7816 */ /* 0x000fe2000000002e */
[----:B------:R-:W-:Y:S01]  /*8250*/  STG.E.U16 [R54.64], R13 ;  /* 0x0000000d36007986 */ /* 0x000fe2000c101504 */
[----:B0-----:R-:W-:-:S03]  /*8260*/  PRMT R48, R7, 0x7632, R48 ;  /* 0x0000763207307816 */ /* 0x001fc60000000030 */
[----:B------:R-:W0:Y:S04]  /*8270*/  LDS.128 R20, [R36] ;  /* 0x0000000024147984 */ /* 0x000e280000000c00 */
[----:B------:R-:W-:Y:S01]  /*8280*/  STG.E.U16 [R56.64], R28 ;  /* 0x0000001c38007986 */ /* 0x000fe2000c101504 */
[----:B-1----:R-:W-:-:S03]  /*8290*/  PRMT R2, R14, 0x7632, R2 ;  /* 0x000076320e027816 */ /* 0x002fc60000000002 */
[----:B------:R-:W1:Y:S04]  /*82a0*/  LDS.128 R28, [R29] ;  /* 0x000000001d1c7984 */ /* 0x000e680000000c00 */
[----:B------:R-:W2:Y:S04]  /*82b0*/  LDS.128 R32, [R120] ;  /* 0x0000000078207984 */ /* 0x000ea80000000c00 */
[----:B------:R-:W3:Y:S04]  /*82c0*/  LDS.128 R36, [R37] ;  /* 0x0000000025247984 */ /* 0x000ee80000000c00 */
[----:B------:R-:W-:Y:S04]  /*82d0*/  STG.E.U16 [R58.64], R9 ;  /* 0x000000093a007986 */ /* 0x000fe8000c101504 */
[----:B------:R4:W-:Y:S04]  /*82e0*/  STG.E.U16 [R60.64], R3 ;  /* 0x000000033c007986 */ /* 0x0009e8000c101504 */
[----:B------:R5:W-:Y:S04]  /*82f0*/  STG.E.U16 [R62.64], R5 ;  /* 0x000000053e007986 */ /* 0x000be8000c101504 */
[----:B------:R-:W-:Y:S04]  /*8300*/  STG.E.U16 [R68.64], R8 ;  /* 0x0000000844007986 */ /* 0x000fe8000c101504 */
[----:B------:R-:W-:Y:S01]  /*8310*/  STG.E.U16 [R78.64], R18 ;  /* 0x000000124e007986 */ /* 0x000fe2000c101504 */
[----:B----4-:R-:W-:-:S03]  /*8320*/  PRMT R3, R10, 0x7632, R3 ;  /* 0x000076320a037816 */ /* 0x010fc60000000003 */
[----:B------:R4:W-:Y:S01]  /*8330*/  STG.E.U16 [R70.64], R4 ;  /* 0x0000000446007986 */ /* 0x0009e2000c101504 */
[----:B-----5:R-:W-:Y:S02]  /*8340*/  PRMT R5, R6, 0x7632, R5 ;  /* 0x0000763206057816 */ /* 0x020fe40000000005 */
[----:B0-----:R-:W-:Y:S01]  /*8350*/  PRMT R50, R20, 0x7632, R50 ;  /* 0x0000763214327816 */ /* 0x001fe20000000032 */
[----:B------:R-:W-:Y:S01]  /*8360*/  STG.E.U16 [R80.64], R14 ;  /* 0x0000000e50007986 */ /* 0x000fe2000c101504 */
[----:B------:R-:W-:-:S03]  /*8370*/  PRMT R58, R21, 0x7632, R58 ;  /* 0x00007632153a7816 */ /* 0x000fc6000000003a */
[----:B------:R0:W-:Y:S01]  /*8380*/  STG.E.U16 [R72.64], R2 ;  /* 0x0000000248007986 */ /* 0x0001e2000c101504 */
[----:B-1----:R-:W-:Y:S02]  /*8390*/  PRMT R52, R28, 0x7632, R52 ;  /* 0x000076321c347816 */ /* 0x002fe40000000034 */
[----:B------:R-:W-:Y:S01]  /*83a0*/  PRMT R61, R29, 0x7632, R61 ;  /* 0x000076321d3d7816 */ /* 0x000fe2000000003d */
[----:B------:R1:W-:Y:S01]  /*83b0*/  STG.E.U16 [R64.64], R10 ;  /* 0x0000000a40007986 */ /* 0x0003e2000c101504 */
[----:B----4-:R-:W-:Y:S02]  /*83c0*/  PRMT R4, R19, 0x7632, R4 ;  /* 0x0000763213047816 */ /* 0x010fe40000000004 */
[----:B--2---:R-:W-:Y:S01]  /*83d0*/  PRMT R54, R32, 0x7632, R54 ;  /* 0x0000763220367816 */ /* 0x004fe20000000036 */
[----:B------:R-:W-:Y:S01]  /*83e0*/  STG.E.U16 [R74.64], R3 ;  /* 0x000000034a007986 */ /* 0x000fe2000c101504 */
[----:B---3--:R-:W-:Y:S02]  /*83f0*/  PRMT R56, R36, 0x7632, R56 ;  /* 0x0000763224387816 */ /* 0x008fe40000000038 */
[----:B------:R-:W-:Y:S01]  /*8400*/  PRMT R63, R33, 0x7632, R63 ;  /* 0x00007632213f7816 */ /* 0x000fe2000000003f */
[----:B------:R2:W-:Y:S01]  /*8410*/  STG.E.U16 [R66.64], R6 ;  /* 0x0000000642007986 */ /* 0x0005e2000c101504 */
[----:B------:R-:W-:Y:S01]  /*8420*/  PRMT R71, R22, 0x7632, R71 ;  /* 0x0000763216477816 */ /* 0x000fe20000000047 */
[----:B0-----:R-:W-:Y:S01]  /*8430*/  IMAD R2, R168, c[0x0][0x1cc], RZ ;  /* 0x00007300a8027a24 */ /* 0x001fe200078e02ff */
[----:B------:R-:W-:Y:S01]  /*8440*/  PRMT R79, R34, 0x7632, R79 ;  /* 0x00007632224f7816 */ /* 0x000fe2000000004f */
[----:B------:R0:W-:Y:S01]  /*8450*/  STG.E.U16 [R76.64], R5 ;  /* 0x000000054c007986 */ /* 0x0001e2000c101504 */
[----:B-1----:R-:W-:-:S02]  /*8460*/  PRMT R65, R37, 0x7632, R65 ;  /* 0x0000763225417816 */ /* 0x002fc40000000041 */
[----:B------:R-:W-:Y:S01]  /*8470*/  PRMT R81, R38, 0x7632, R81 ;  /* 0x0000763226517816 */ /* 0x000fe20000000051 */
[----:B------:R1:W-:Y:S01]  /*8480*/  STG.E.U16 [R82.64], R19 ;  /* 0x0000001352007986 */ /* 0x0003e2000c101504 */
[----:B------:R-:W-:Y:S02]  /*8490*/  PRMT R72, R31, 0x7632, R72 ;  /* 0x000076321f487816 */ /* 0x000fe40000000048 */
[----:B------:R-:W-:Y:S01]  /*84a0*/  PRMT R70, R35, 0x7632, R70 ;  /* 0x0000763223467816 */ /* 0x000fe20000000046 */
[----:B------:R3:W-:Y:S01]  /*84b0*/  STG.E.U16 [R84.64], R4 ;  /* 0x0000000454007986 */ /* 0x0007e2000c101504 */
[----:B--2---:R-:W-:Y:S02]  /*84c0*/  PRMT R66, R39, 0x7632, R66 ;  /* 0x0000763227427816 */ /* 0x004fe40000000042 */
[----:B------:R-:W-:Y:S01]  /*84d0*/  SHF.L.U32 R6, R146, 0x2, RZ ;  /* 0x0000000292067819 */ /* 0x000fe200000006ff */
[----:B------:R-:W-:Y:S01]  /*84e0*/  STG.E.U16 [R86.64], R15 ;  /* 0x0000000f56007986 */ /* 0x000fe2000c101504 */
[----:B0-----:R-:W-:Y:S01]  /*84f0*/  PRMT R77, R30, 0x7632, R77 ;  /* 0x000076321e4d7816 */ /* 0x001fe2000000004d */
[----:B------:R-:W-:Y:S01]  /*8500*/  IMAD.HI R5, R146, 0x4, RZ ;  /* 0x0000000492057827 */ /* 0x000fe200078e02ff */
[----:B------:R-:W-:Y:S01]  /*8510*/  SHF.L.U32 R3, R2, 0x2, RZ ;  /* 0x0000000202037819 */ /* 0x000fe200000006ff */
[----:B------:R-:W-:Y:S01]  /*8520*/  STG.E.U16 [R88.64], R44 ;  /* 0x0000002c58007986 */ /* 0x000fe2000c101504 */
[----:B-1----:R-:W-:-:S03]  /*8530*/  PRMT R83, R23, 0x7632, R83 ;  /* 0x0000763217537816 */ /* 0x002fc60000000053 */
[----:B------:R-:W-:Y:S01]  /*8540*/  STG.E.U16 [R90.64], R11 ;  /* 0x0000000b5a007986 */ /* 0x000fe2000c101504 */
[----:B---3--:R-:W-:Y:S01]  /*8550*/  IMAD.HI R4, R2, 0x4, RZ ;  /* 0x0000000402047827 */ /* 0x008fe200078e02ff */
[----:B------:R-:W-:Y:S02]  /*8560*/  IADD3 R2, P0, P1, R6, c[0x0][0x180], R3 ;  /* 0x0000600006027a10 */ /* 0x000fe4000791e003 */
[----:B------:R-:W-:Y:S02]  /*8570*/  STG.E.U16 [R92.64], R46 ;  /* 0x0000002e5c007986 */ /* 0x000fe4000c101504 */
[----:B------:R-:W-:Y:S02]  /*8580*/  IADD3.X R3, R5, c[0x0][0x184], R4, P0, P1 ;  /* 0x0000610005037a10 */ /* 0x000fe400007e2404 */
[----:B------:R0:W-:Y:S04]  /*8590*/  STG.E.U16 [R94.64], R7 ;  /* 0x000000075e007986 */ /* 0x0001e8000c101504 */
[----:B------:R-:W-:Y:S04]  /*85a0*/  STG.E.U16 [R96.64], R48 ;  /* 0x0000003060007986 */ /* 0x000fe8000c101504 */
[----:B------:R-:W-:Y:S04]  /*85b0*/  STG.E.U16 [R98.64], R20 ;  /* 0x0000001462007986 */ /* 0x000fe8000c101504 */
[----:B------:R-:W-:Y:S01]  /*85c0*/  STG.E.U16 [R100.64], R50 ;  /* 0x0000003264007986 */ /* 0x000fe2000c101504 */
[----:B0-----:R-:W-:-:S03]  /*85d0*/  LOP3.LUT R7, R170, 0x1f8, RZ, 0xc0, !PT ;  /* 0x000001f8aa077812 */ /* 0x001fc600078ec0ff */
[----:B------:R-:W-:Y:S04]  /*85e0*/  STG.E.U16 [R102.64], R28 ;  /* 0x0000001c66007986 */ /* 0x000fe8000c101504 */
        /* <DEDUP_REMOVED lines=29> */
[----:B------:R-:W-:Y:S06]  /*87c0*/  BAR.SYNC.DEFER_BLOCKING 0x0 ;  /* 0x0000000000007b1d */ /* 0x000fec0000010000 */
[----:B------:R-:W-:Y:S04]  /*87d0*/  STS.64 [R7], R40 ;  /* 0x0000002807007388 */ /* 0x000fe80000000a00 */
[----:B------:R-:W-:Y:S04]  /*87e0*/  STS.64 [R7+0x200], R42 ;  /* 0x0002002a07007388 */ /* 0x000fe80000000a00 */
[----:B------:R-:W-:Y:S06]  /*87f0*/  BAR.SYNC.DEFER_BLOCKING 0x0 ;  /* 0x0000000000007b1d */ /* 0x000fec0000010000 */
[----:B------:R-:W0:Y:S04]  /*8800*/  LDS R9, [R0] ;  /* 0x0000000000097984 */ /* 0x000e280000000800 */
[----:B0-----:R-:W-:Y:S01]  /*8810*/  STG.E [R2.64], R9 ;  /* 0x0000000902007986 */ /* 0x001fe2000c101904 */
[----:B------:R-:W-:Y:S05]  /*8820*/  EXIT ;  /* 0x000000000000794d */ /* 0x000fea0003800000 */
.L_x_3:
[----:B------:R-:W-:-:S00]  /*8830*/  BRA `(.L_x_3) ;  /* 0xfffffff000007947 */ /* 0x000fc0000383ffff */
[----:B------:R-:W-:-:S00]  /*8840*/  NOP ;  /* 0x0000000000007918 */ /* 0x000fc00000000000 */
        /* <DEDUP_REMOVED lines=11> */
.L_x_4:


//--------------------- .nv.global.init           --------------------------
	.section	.nv.global.init,"aw",@progbits
.nv.global.init:
	.type		_$_str,@object
	.size		_$_str,(.L_0 - _$_str)
_$_str:
        /*0000*/ 	.byte	0x5f, 0x5f, 0x43, 0x55, 0x44, 0x41, 0x5f, 0x46, 0x54, 0x5a, 0x00
.L_0:


//--------------------- .nv.shared.attn_fwd       --------------------------
	.section	.nv.shared.attn_fwd,"aw",@nobits
	.sectionflags	@""
	.align	16
